# CuTe-DSL kernel — source=fa4 family=fa4_fwd_sm100
# config = {"dtype": "Float8E4M3FN", "causal": true, "use_2cta": false, "q_stage": 1, "head_dim": 192, "head_dim_v": 192}


// ===== COMPILED SASS (sm_100a) =====

	.target	sm_100a

	.elftype	@"ET_EXEC"


//--------------------- .note.nv.tkinfo           --------------------------
	.section	.note.nv.tkinfo,"",@"SHT_NOTE"
	.sectionflags	@"SHF_NOTE_NV_TKINFO"
	.tkinfo
        /*0018*/ 	.word	0x00000081
        /*0030*/ 	.string	""
        /*0030*/ 	.string	"ptxas"
        /*0030*/ 	.string	"Cuda compilation tools, release 12.9, V12.9.83"
        /*0030*/ 	.string	"Build system must define TOOLS_VERSION_EXTENDED"
        /*0030*/ 	.string	"-O 3 -arch sm_100a "



//--------------------- .note.nv.cuver            --------------------------
	.section	.note.nv.cuver,"",@"SHT_NOTE"
	.sectionflags	@"SHF_NOTE_NV_CUVER"
        /*0018*/ 	.short	0x0001
        /*001a*/ 	.short	0x0064
        /*001c*/ 	.short	0x0001
        /*001e*/ 	.short	0x0000
        /*0020*/ 	.short	0x0001
        /*0022*/ 	.short	0x0000


//--------------------- .nv.info                  --------------------------
	.section	.nv.info,"",@"SHT_CUDA_INFO"
	.align	4


	//----- nvinfo : EIATTR_REGCOUNT
	.align		4
        /*0000*/ 	.byte	0x04, 0x2f
        /*0002*/ 	.short	(.L_4 - .L_3)
	.align		4
.L_3:
        /*0004*/ 	.word	index@(kernel_cutlass_kernel_flash_attncuteflash_fwd_sm100FlashAttentionForwardSm100_object_at__tensor0000o19211101213_tensor0000o19211101213_tensor0000o19210111213_tensor0000o19211101213_tensor_0)
        /*0008*/ 	.word	0x00000080


	//----- nvinfo : EIATTR_FRAME_SIZE
	.align		4
.L_4:
        /*000c*/ 	.byte	0x04, 0x11
        /*000e*/ 	.short	(.L_6 - .L_5)
	.align		4
.L_5:
        /*0010*/ 	.word	index@($__internal_2_$__cuda_sm10x_tcgen05_guardrail_trap_unallocated_columns_being_dealloced)
        /*0014*/ 	.word	0x00000000


	//----- nvinfo : EIATTR_FRAME_SIZE
	.align		4
.L_6:
        /*0018*/ 	.byte	0x04, 0x11
        /*001a*/ 	.short	(.L_8 - .L_7)
	.align		4
.L_7:
        /*001c*/ 	.word	index@($__internal_1_$__cuda_sm10x_tcgen05_guardrail_trap_phase_invalid_during_alloc)
        /*0020*/ 	.word	0x00000000


	//----- nvinfo : EIATTR_FRAME_SIZE
	.align		4
.L_8:
        /*0024*/ 	.byte	0x04, 0x11
        /*0026*/ 	.short	(.L_10 - .L_9)
	.align		4
.L_9:
        /*0028*/ 	.word	index@($__internal_0_$__cuda_sm10x_tcgen05_guardrail_trap_col_being_dealloced_not_returned_by_alloc)
        /*002c*/ 	.word	0x00000000


	//----- nvinfo : EIATTR_FRAME_SIZE
	.align		4
.L_10:
        /*0030*/ 	.byte	0x04, 0x11
        /*0032*/ 	.short	(.L_12 - .L_11)
	.align		4
.L_11:
        /*0034*/ 	.word	index@(kernel_cutlass_kernel_flash_attncuteflash_fwd_sm100FlashAttentionForwardSm100_object_at__tensor0000o19211101213_tensor0000o19211101213_tensor0000o19210111213_tensor0000o19211101213_tensor_0)
        /*0038*/ 	.word	0x00000000


	//----- nvinfo : EIATTR_MIN_STACK_SIZE
	.align		4
.L_12:
        /*003c*/ 	.byte	0x04, 0x12
        /*003e*/ 	.short	(.L_14 - .L_13)
	.align		4
.L_13:
        /*0040*/ 	.word	index@(kernel_cutlass_kernel_flash_attncuteflash_fwd_sm100FlashAttentionForwardSm100_object_at__tensor0000o19211101213_tensor0000o19211101213_tensor0000o19210111213_tensor0000o19211101213_tensor_0)
        /*0044*/ 	.word	0x00000000
.L_14:


//--------------------- .nv.info.kernel_cutlass_kernel_flash_attncuteflash_fwd_sm100FlashAttentionForwardSm100_object_at__tensor0000o19211101213_tensor0000o19211101213_tensor0000o19210111213_tensor0000o19211101213_tensor_0 --------------------------
	.section	.nv.info.kernel_cutlass_kernel_flash_attncuteflash_fwd_sm100FlashAttentionForwardSm100_object_at__tensor0000o19211101213_tensor0000o19211101213_tensor0000o19210111213_tensor0000o19211101213_tensor_0,"",@"SHT_CUDA_INFO"
	.sectionflags	@""
	.align	4


	//----- nvinfo : EIATTR_CUDA_API_VERSION
	.align		4
        /*0000*/ 	.byte	0x04, 0x37
        /*0002*/ 	.short	(.L_16 - .L_15)
.L_15:
        /*0004*/ 	.word	0x00000081


	//----- nvinfo : EIATTR_KPARAM_INFO
	.align		4
.L_16:
        /*0008*/ 	.byte	0x04, 0x17
        /*000a*/ 	.short	(.L_18 - .L_17)
.L_17:
        /*000c*/ 	.word	0x00000000
        /*0010*/ 	.short	0x0018
        /*0012*/ 	.short	0x02e4
        /*0014*/ 	.byte	0x00, 0xf0, 0x11, 0x00


	//----- nvinfo : EIATTR_KPARAM_INFO
	.align		4
.L_18:
        /*0018*/ 	.byte	0x04, 0x17
        /*001a*/ 	.short	(.L_20 - .L_19)
.L_19:
        /*001c*/ 	.word	0x00000000
        /*0020*/ 	.short	0x0017
        /*0022*/ 	.short	0x02d8
        /*0024*/ 	.byte	0x00, 0xf0, 0x31, 0x00


	//----- nvinfo : EIATTR_KPARAM_INFO
	.align		4
.L_20:
        /*0028*/ 	.byte	0x04, 0x17
        /*002a*/ 	.short	(.L_22 - .L_21)
.L_21:
        /*002c*/ 	.word	0x00000000
        /*0030*/ 	.short	0x0016
        /*0032*/ 	.short	0x02d4
        /*0034*/ 	.byte	0x00, 0xf0, 0x11, 0x00


	//----- nvinfo : EIATTR_KPARAM_INFO
	.align		4
.L_22:
        /*0038*/ 	.byte	0x04, 0x17
        /*003a*/ 	.short	(.L_24 - .L_23)
.L_23:
        /*003c*/ 	.word	0x00000000
        /*0040*/ 	.short	0x0015
        /*0042*/ 	.short	0x02c8
        /*0044*/ 	.byte	0x00, 0xf0, 0x31, 0x00


	//----- nvinfo : EIATTR_KPARAM_INFO
	.align		4
.L_24:
        /*0048*/ 	.byte	0x04, 0x17
        /*004a*/ 	.short	(.L_26 - .L_25)
.L_25:
        /*004c*/ 	.word	0x00000000
        /*0050*/ 	.short	0x0014
        /*0052*/ 	.short	0x02bc
        /*0054*/ 	.byte	0x00, 0xf0, 0x31, 0x00


	//----- nvinfo : EIATTR_KPARAM_INFO
	.align		4
.L_26:
        /*0058*/ 	.byte	0x04, 0x17
        /*005a*/ 	.short	(.L_28 - .L_27)
.L_27:
        /*005c*/ 	.word	0x00000000
        /*0060*/ 	.short	0x0013
        /*0062*/ 	.short	0x02b0
        /*0064*/ 	.byte	0x00, 0xf0, 0x31, 0x00


	//----- nvinfo : EIATTR_KPARAM_INFO
	.align		4
.L_28:
        /*0068*/ 	.byte	0x04, 0x17
        /*006a*/ 	.short	(.L_30 - .L_29)
.L_29:
        /*006c*/ 	.word	0x00000000
        /*0070*/ 	.short	0x0012
        /*0072*/ 	.short	0x02a4
        /*0074*/ 	.byte	0x00, 0xf0, 0x31, 0x00


	//----- nvinfo : EIATTR_KPARAM_INFO
	.align		4
.L_30:
        /*0078*/ 	.byte	0x04, 0x17
        /*007a*/ 	.short	(.L_32 - .L_31)
.L_31:
        /*007c*/ 	.word	0x00000000
        /*0080*/ 	.short	0x0011
        /*0082*/ 	.short	0x02a0
        /*0084*/ 	.byte	0x00, 0xf0, 0x11, 0x00


	//----- nvinfo : EIATTR_KPARAM_INFO
	.align		4
.L_32:
        /*0088*/ 	.byte	0x04, 0x17
        /*008a*/ 	.short	(.L_34 - .L_33)
.L_33:
        /*008c*/ 	.word	0x00000000
        /*0090*/ 	.short	0x0010
        /*0092*/ 	.short	0x029c
        /*0094*/ 	.byte	0x00, 0xf0, 0x11, 0x00


	//----- nvinfo : EIATTR_KPARAM_INFO
	.align		4
.L_34:
        /*0098*/ 	.byte	0x04, 0x17
        /*009a*/ 	.short	(.L_36 - .L_35)
.L_35:
        /*009c*/ 	.word	0x00000000
        /*00a0*/ 	.short	0x000f
        /*00a2*/ 	.short	0x0298
        /*00a4*/ 	.byte	0x00, 0xf0, 0x11, 0x00


	//----- nvinfo : EIATTR_KPARAM_INFO
	.align		4
.L_36:
        /*00a8*/ 	.byte	0x04, 0x17
        /*00aa*/ 	.short	(.L_38 - .L_37)
.L_37:
        /*00ac*/ 	.word	0x00000000
        /*00b0*/ 	.short	0x000e
        /*00b2*/ 	.short	0x0294
        /*00b4*/ 	.byte	0x00, 0xf0, 0x11, 0x00


	//----- nvinfo : EIATTR_KPARAM_INFO
	.align		4
.L_38:
        /*00b8*/ 	.byte	0x04, 0x17
        /*00ba*/ 	.short	(.L_40 - .L_39)
.L_39:
        /*00bc*/ 	.word	0x00000000
        /*00c0*/ 	.short	0x000d
        /*00c2*/ 	.short	0x0290
        /*00c4*/ 	.byte	0x00, 0xf0, 0x11, 0x00


	//----- nvinfo : EIATTR_KPARAM_INFO
	.align		4
.L_40:
        /*00c8*/ 	.byte	0x04, 0x17
        /*00ca*/ 	.short	(.L_42 - .L_41)
.L_41:
        /*00cc*/ 	.word	0x00000000
        /*00d0*/ 	.short	0x000c
        /*00d2*/ 	.short	0x028c
        /*00d4*/ 	.byte	0x00, 0xf0, 0x11, 0x00


	//----- nvinfo : EIATTR_KPARAM_INFO
	.align		4
.L_42:
        /*00d8*/ 	.byte	0x04, 0x17
        /*00da*/ 	.short	(.L_44 - .L_43)
.L_43:
        /*00dc*/ 	.word	0x00000000
        /*00e0*/ 	.short	0x000b
        /*00e2*/ 	.short	0x0287
        /*00e4*/ 	.byte	0x00, 0xf0, 0x0d, 0x00


	//----- nvinfo : EIATTR_KPARAM_INFO
	.align		4
.L_44:
        /*00e8*/ 	.byte	0x04, 0x17
        /*00ea*/ 	.short	(.L_46 - .L_45)
.L_45:
        /*00ec*/ 	.word	0x00000000
        /*00f0*/ 	.short	0x000a
        /*00f2*/ 	.short	0x0284
        /*00f4*/ 	.byte	0x00, 0xf0, 0x0d, 0x00


	//----- nvinfo : EIATTR_KPARAM_INFO
	.align		4
.L_46:
        /*00f8*/ 	.byte	0x04, 0x17
        /*00fa*/ 	.short	(.L_48 - .L_47)
.L_47:
        /*00fc*/ 	.word	0x00000000
        /*0100*/ 	.short	0x0009
        /*0102*/ 	.short	0x0280
        /*0104*/ 	.byte	0x00, 0xf0, 0x11, 0x00


	//----- nvinfo : EIATTR_KPARAM_INFO
	.align		4
.L_48:
        /*0108*/ 	.byte	0x04, 0x17
        /*010a*/ 	.short	(.L_50 - .L_49)
.L_49:
        /*010c*/ 	.word	0x00000000
        /*0110*/ 	.short	0x0008
        /*0112*/ 	.short	0x0200
        /*0114*/ 	.byte	0x00, 0xf0, 0x01, 0x02


	//----- nvinfo : EIATTR_KPARAM_INFO
	.align		4
.L_50:
        /*0118*/ 	.byte	0x04, 0x17
        /*011a*/ 	.short	(.L_52 - .L_51)
.L_51:
        /*011c*/ 	.word	0x00000000
        /*0120*/ 	.short	0x0007
        /*0122*/ 	.short	0x0180
        /*0124*/ 	.byte	0x00, 0xf0, 0x01, 0x02


	//----- nvinfo : EIATTR_KPARAM_INFO
	.align		4
.L_52:
        /*0128*/ 	.byte	0x04, 0x17
        /*012a*/ 	.short	(.L_54 - .L_53)
.L_53:
        /*012c*/ 	.word	0x00000000
        /*0130*/ 	.short	0x0006
        /*0132*/ 	.short	0x0100
        /*0134*/ 	.byte	0x00, 0xf0, 0x01, 0x02


	//----- nvinfo : EIATTR_KPARAM_INFO
	.align		4
.L_54:
        /*0138*/ 	.byte	0x04, 0x17
        /*013a*/ 	.short	(.L_56 - .L_55)
.L_55:
        /*013c*/ 	.word	0x00000000
        /*0140*/ 	.short	0x0005
        /*0142*/ 	.short	0x0080
        /*0144*/ 	.byte	0x00, 0xf0, 0x01, 0x02


	//----- nvinfo : EIATTR_KPARAM_INFO
	.align		4
.L_56:
        /*0148*/ 	.byte	0x04, 0x17
        /*014a*/ 	.short	(.L_58 - .L_57)
.L_57:
        /*014c*/ 	.word	0x00000000
        /*0150*/ 	.short	0x0004
        /*0152*/ 	.short	0x0030
        /*0154*/ 	.byte	0x00, 0xf0, 0xa1, 0x00


	//----- nvinfo : EIATTR_KPARAM_INFO
	.align		4
.L_58:
        /*0158*/ 	.byte	0x04, 0x17
        /*015a*/ 	.short	(.L_60 - .L_59)
.L_59:
        /*015c*/ 	.word	0x00000000
        /*0160*/ 	.short	0x0003
        /*0162*/ 	.short	0x0024
        /*0164*/ 	.byte	0x00, 0xf0, 0x31, 0x00


	//----- nvinfo : EIATTR_KPARAM_INFO
	.align		4
.L_60:
        /*0168*/ 	.byte	0x04, 0x17
        /*016a*/ 	.short	(.L_62 - .L_61)
.L_61:
        /*016c*/ 	.word	0x00000000
        /*0170*/ 	.short	0x0002
        /*0172*/ 	.short	0x0018
        /*0174*/ 	.byte	0x00, 0xf0, 0x31, 0x00


	//----- nvinfo : EIATTR_KPARAM_INFO
	.align		4
.L_62:
        /*0178*/ 	.byte	0x04, 0x17
        /*017a*/ 	.short	(.L_64 - .L_63)
.L_63:
        /*017c*/ 	.word	0x00000000
        /*0180*/ 	.short	0x0001
        /*0182*/ 	.short	0x000c
        /*0184*/ 	.byte	0x00, 0xf0, 0x31, 0x00


	//----- nvinfo : EIATTR_KPARAM_INFO
	.align		4
.L_64:
        /*0188*/ 	.byte	0x04, 0x17
        /*018a*/ 	.short	(.L_66 - .L_65)
.L_65:
        /*018c*/ 	.word	0x00000000
        /*0190*/ 	.short	0x0000
        /*0192*/ 	.short	0x0000
        /*0194*/ 	.byte	0x00, 0xf0, 0x31, 0x00


	//----- nvinfo : EIATTR_AT_ENTRY_FRAGMENTS
	.align		4
.L_66:
        /*0198*/ 	.byte	0x04, 0x4f
        /*019a*/ 	.short	(.L_68 - .L_67)


	//   ....[0]....
.L_67:
        /*019c*/ 	.word	0x00000004


	//----- nvinfo : EIATTR_RESERVED_SMEM_USED
	.align		4
.L_68:
        /*01a0*/ 	.byte	0x01, 0x41
	.zero		2


	//----- nvinfo : EIATTR_SPARSE_MMA_MASK
	.align		4
        /*01a4*/ 	.byte	0x03, 0x50
        /*01a6*/ 	.short	0x0000


	//----- nvinfo : EIATTR_TCGEN05_1CTA_USED
	.align		4
        /*01a8*/ 	.byte	0x01, 0x51
	.zero		2


	//----- nvinfo : EIATTR_MAXREG_COUNT
	.align		4
        /*01ac*/ 	.byte	0x03, 0x1b
        /*01ae*/ 	.short	0x0080


	//----- nvinfo : EIATTR_NUM_BARRIERS
	.align		4
        /*01b0*/ 	.byte	0x02, 0x4c
        /*01b2*/ 	.byte	0x10
	.zero		1


	//----- nvinfo : EIATTR_INT_WARP_WIDE_INSTR_OFFSETS
	.align		4
        /*01b4*/ 	.byte	0x04, 0x31
        /*01b6*/ 	.short	(.L_70 - .L_69)


	//   ....[0]....
.L_69:
        /*01b8*/ 	.word	0x00002490


	//   ....[1]....
        /*01bc*/ 	.word	0x000024d0


	//----- nvinfo : EIATTR_COOP_GROUP_MASK_REGIDS
	.align		4
.L_70:
        /*01c0*/ 	.byte	0x04, 0x29
        /*01c2*/ 	.short	(.L_72 - .L_71)


	//   ....[0]....
.L_71:
        /*01c4*/ 	.word	0xffffffff


	//   ....[1]....
        /*01c8*/ 	.word	0xffffffff


	//   ....[2]....
        /*01cc*/ 	.word	0xffffffff


	//   ....[3]....
        /*01d0*/ 	.word	0xffffffff


	//   ....[4]....
        /*01d4*/ 	.word	0xffffffff


	//   ....[5]....
        /*01d8*/ 	.word	0xffffffff


	//   ....[6]....
        /*01dc*/ 	.word	0xffffffff


	//   ....[7]....
        /*01e0*/ 	.word	0xffffffff


	//   ....[8]....
        /*01e4*/ 	.word	0xffffffff


	//----- nvinfo : EIATTR_COOP_GROUP_INSTR_OFFSETS
	.align		4
.L_72:
        /*01e8*/ 	.byte	0x04, 0x28
        /*01ea*/ 	.short	(.L_74 - .L_73)


	//   ....[0]....
.L_73:
        /*01ec*/ 	.word	0x00000c00


	//   ....[1]....
        /*01f0*/ 	.word	0x00000ec0


	//   ....[2]....
        /*01f4*/ 	.word	0x00001040


	//   ....[3]....
        /*01f8*/ 	.word	0x000023b0


	//   ....[4]....
        /*01fc*/ 	.word	0x00002580


	//   ....[5]....
        /*0200*/ 	.word	0x000066c0


	//   ....[6]....
        /*0204*/ 	.word	0x00008c10


	//   ....[7]....
        /*0208*/ 	.word	0x0000acc0


	//   ....[8]....
        /*020c*/ 	.word	0x0000b910


	//----- nvinfo : EIATTR_REG_RECONFIG
	.align		4
.L_74:
        /*0210*/ 	.byte	0x01, 0x54
	.zero		2


	//----- nvinfo : EIATTR_VRC_CTA_INIT_COUNT
	.align		4
        /*0214*/ 	.byte	0x02, 0x4a
        /*0216*/ 	.byte	0x80
	.zero		1


	//----- nvinfo : EIATTR_MBARRIER_INSTR_OFFSETS
	.align		4
        /*0218*/ 	.byte	0x04, 0x39
        /*021a*/ 	.short	(.L_76 - .L_75)


	//   ....[0]....
.L_75:
        /*021c*/ 	.word	0x00000300
        /*0220*/ 	.word	0x000000ff
        /*0224*/ 	.word	0x00000000
        /*0228*/ 	.short	0x0100
        /*022a*/ 	.byte	0x09
	.zero		1


	//   ....[1]....
        /*022c*/ 	.word	0x00000310
        /*0230*/ 	.word	0x000000ff
        /*0234*/ 	.word	0x00000008
        /*0238*/ 	.short	0x0100
        /*023a*/ 	.byte	0x09
	.zero		1


	//   ....[2]....
        /*023c*/ 	.word	0x00000320
        /*0240*/ 	.word	0x000000ff
        /*0244*/ 	.word	0x00000010
        /*0248*/ 	.short	0x0100
        /*024a*/ 	.byte	0x09
	.zero		1


	//   ....[3]....
        /*024c*/ 	.word	0x00000330
        /*0250*/ 	.word	0x000000ff
        /*0254*/ 	.word	0x00000018
        /*0258*/ 	.short	0x0100
        /*025a*/ 	.byte	0x09
	.zero		1


	//   ....[4]....
        /*025c*/ 	.word	0x00000340
        /*0260*/ 	.word	0x000000ff
        /*0264*/ 	.word	0x00000020
        /*0268*/ 	.short	0x0100
        /*026a*/ 	.byte	0x09
	.zero		1


	//   ....[5]....
        /*026c*/ 	.word	0x00000350
        /*0270*/ 	.word	0x000000ff
        /*0274*/ 	.word	0x00000028
        /*0278*/ 	.short	0x0100
        /*027a*/ 	.byte	0x09
	.zero		1


	//   ....[6]....
        /*027c*/ 	.word	0x00000360
        /*0280*/ 	.word	0x000000ff
        /*0284*/ 	.word	0x00000030
        /*0288*/ 	.short	0x0100
        /*028a*/ 	.byte	0x09
	.zero		1


	//   ....[7]....
        /*028c*/ 	.word	0x00000370
        /*0290*/ 	.word	0x000000ff
        /*0294*/ 	.word	0x00000038
        /*0298*/ 	.short	0x0100
        /*029a*/ 	.byte	0x09
	.zero		1


	//   ....[8]....
        /*029c*/ 	.word	0x00000380
        /*02a0*/ 	.word	0x000000ff
        /*02a4*/ 	.word	0x00000040
        /*02a8*/ 	.short	0x0100
        /*02aa*/ 	.byte	0x09
	.zero		1


	//   ....[9]....
        /*02ac*/ 	.word	0x00000390
        /*02b0*/ 	.word	0x000000ff
        /*02b4*/ 	.word	0x00000048
        /*02b8*/ 	.short	0x0100
        /*02ba*/ 	.byte	0x09
	.zero		1


	//   ....[10]....
        /*02bc*/ 	.word	0x000003a0
        /*02c0*/ 	.word	0x000000ff
        /*02c4*/ 	.word	0x00000050
        /*02c8*/ 	.short	0x0100
        /*02ca*/ 	.byte	0x09
	.zero		1


	//   ....[11]....
        /*02cc*/ 	.word	0x000003b0
        /*02d0*/ 	.word	0x000000ff
        /*02d4*/ 	.word	0x00000058
        /*02d8*/ 	.short	0x0100
        /*02da*/ 	.byte	0x09
	.zero		1


	//   ....[12]....
        /*02dc*/ 	.word	0x000003c0
        /*02e0*/ 	.word	0x000000ff
        /*02e4*/ 	.word	0x00000060
        /*02e8*/ 	.short	0x0100
        /*02ea*/ 	.byte	0x09
	.zero		1


	//   ....[13]....
        /*02ec*/ 	.word	0x000003d0
        /*02f0*/ 	.word	0x000000ff
        /*02f4*/ 	.word	0x00000068
        /*02f8*/ 	.short	0x0100
        /*02fa*/ 	.byte	0x09
	.zero		1


	//   ....[14]....
        /*02fc*/ 	.word	0x000003e0
        /*0300*/ 	.word	0x000000ff
        /*0304*/ 	.word	0x00000070
        /*0308*/ 	.short	0x0100
        /*030a*/ 	.byte	0x09
	.zero		1


	//   ....[15]....
        /*030c*/ 	.word	0x000003f0
        /*0310*/ 	.word	0x000000ff
        /*0314*/ 	.word	0x00000078
        /*0318*/ 	.short	0x0100
        /*031a*/ 	.byte	0x09
	.zero		1


	//   ....[16]....
        /*031c*/ 	.word	0x00000400
        /*0320*/ 	.word	0x000000ff
        /*0324*/ 	.word	0x00000080
        /*0328*/ 	.short	0x0100
        /*032a*/ 	.byte	0x09
	.zero		1


	//   ....[17]....
        /*032c*/ 	.word	0x00000410
        /*0330*/ 	.word	0x000000ff
        /*0334*/ 	.word	0x00000088
        /*0338*/ 	.short	0x0100
        /*033a*/ 	.byte	0x09
	.zero		1


	//   ....[18]....
        /*033c*/ 	.word	0x00000420
        /*0340*/ 	.word	0x000000ff
        /*0344*/ 	.word	0x00000090
        /*0348*/ 	.short	0x0100
        /*034a*/ 	.byte	0x09
	.zero		1


	//   ....[19]....
        /*034c*/ 	.word	0x00000430
        /*0350*/ 	.word	0x000000ff
        /*0354*/ 	.word	0x00000098
        /*0358*/ 	.short	0x0100
        /*035a*/ 	.byte	0x09
	.zero		1


	//   ....[20]....
        /*035c*/ 	.word	0x00000440
        /*0360*/ 	.word	0x000000ff
        /*0364*/ 	.word	0x000000a0
        /*0368*/ 	.short	0x0100
        /*036a*/ 	.byte	0x09
	.zero		1


	//   ....[21]....
        /*036c*/ 	.word	0x00000450
        /*0370*/ 	.word	0x000000ff
        /*0374*/ 	.word	0x000000a8
        /*0378*/ 	.short	0x0100
        /*037a*/ 	.byte	0x09
	.zero		1


	//   ....[22]....
        /*037c*/ 	.word	0x00000460
        /*0380*/ 	.word	0x000000ff
        /*0384*/ 	.word	0x000000b0
        /*0388*/ 	.short	0x0100
        /*038a*/ 	.byte	0x09
	.zero		1


	//   ....[23]....
        /*038c*/ 	.word	0x00000470
        /*0390*/ 	.word	0x000000ff
        /*0394*/ 	.word	0x000000b8
        /*0398*/ 	.short	0x0100
        /*039a*/ 	.byte	0x09
	.zero		1


	//   ....[24]....
        /*039c*/ 	.word	0x00000480
        /*03a0*/ 	.word	0x000000ff
        /*03a4*/ 	.word	0x000000c0
        /*03a8*/ 	.short	0x0100
        /*03aa*/ 	.byte	0x09
	.zero		1


	//   ....[25]....
        /*03ac*/ 	.word	0x00000490
        /*03b0*/ 	.word	0x000000ff
        /*03b4*/ 	.word	0x000000c8
        /*03b8*/ 	.short	0x0100
        /*03ba*/ 	.byte	0x09
	.zero		1


	//   ....[26]....
        /*03bc*/ 	.word	0x000004a0
        /*03c0*/ 	.word	0x000000ff
        /*03c4*/ 	.word	0x000000d0
        /*03c8*/ 	.short	0x0100
        /*03ca*/ 	.byte	0x09
	.zero		1


	//   ....[27]....
        /*03cc*/ 	.word	0x000004b0
        /*03d0*/ 	.word	0x000000ff
        /*03d4*/ 	.word	0x000000d8
        /*03d8*/ 	.short	0x0100
        /*03da*/ 	.byte	0x09
	.zero		1


	//   ....[28]....
        /*03dc*/ 	.word	0x00000aa0
        /*03e0*/ 	.word	0x000000ff
        /*03e4*/ 	.word	0x000000d0
        /*03e8*/ 	.short	0x010a
        /*03ea*/ 	.byte	0x04
	.zero		1


	//   ....[29]....
        /*03ec*/ 	.word	0x00000bb0
        /*03f0*/ 	.word	0x000000ff
        /*03f4*/ 	.word	0x000000d8
        /*03f8*/ 	.short	0x0101
        /*03fa*/ 	.byte	0x04
	.zero		1


	//   ....[30]....
        /*03fc*/ 	.word	0x00001130
        /*0400*/ 	.word	0x000000ff
        /*0404*/ 	.word	0x00000000
        /*0408*/ 	.short	0x010a
        /*040a*/ 	.byte	0x04
	.zero		1


	//   ....[31]....
        /*040c*/ 	.word	0x00001150
        /*0410*/ 	.word	0x000000ff
        /*0414*/ 	.word	0x00000010
        /*0418*/ 	.short	0x010a
        /*041a*/ 	.byte	0x04
	.zero		1


	//   ....[32]....
        /*041c*/ 	.word	0x00001940
        /*0420*/ 	.word	0x000000ff
        /*0424*/ 	.word	0x00000010
        /*0428*/ 	.short	0x010a
        /*042a*/ 	.byte	0x0c
	.zero		1


	//   ....[33]....
        /*042c*/ 	.word	0x00001970
        /*0430*/ 	.word	0x000000ff
        /*0434*/ 	.word	0x00000098
        /*0438*/ 	.short	0x010a
        /*043a*/ 	.byte	0x04
	.zero		1


	//   ....[34]....
        /*043c*/ 	.word	0x00001b30
        /*0440*/ 	.word	0x000000ff
        /*0444*/ 	.word	0x000000a0
        /*0448*/ 	.short	0x010a
        /*044a*/ 	.byte	0x04
	.zero		1


	//   ....[35]....
        /*044c*/ 	.word	0x00001c50
        /*0450*/ 	.word	0x000000ff
        /*0454*/ 	.word	0x00000010
        /*0458*/ 	.short	0x010a
        /*045a*/ 	.byte	0x1a
	.zero		1


	//   ....[36]....
        /*045c*/ 	.word	0x00001f50
        /*0460*/ 	.word	0x000000ff
        /*0464*/ 	.word	0x00000010
        /*0468*/ 	.short	0x010a
        /*046a*/ 	.byte	0x08
	.zero		1


	//   ....[37]....
        /*046c*/ 	.word	0x00001f70
        /*0470*/ 	.word	0x000000ff
        /*0474*/ 	.word	0x00000098
        /*0478*/ 	.short	0x010a
        /*047a*/ 	.byte	0x04
	.zero		1


	//   ....[38]....
        /*047c*/ 	.word	0x000021a0
        /*0480*/ 	.word	0x000000ff
        /*0484*/ 	.word	0x000000a0
        /*0488*/ 	.short	0x010a
        /*048a*/ 	.byte	0x10
	.zero		1


	//   ....[39]....
        /*048c*/ 	.word	0x000029c0
        /*0490*/ 	.word	0x000000ff
        /*0494*/ 	.word	0x00000050
        /*0498*/ 	.short	0x010a
        /*049a*/ 	.byte	0x19
	.zero		1


	//   ....[40]....
        /*049c*/ 	.word	0x00002da0
        /*04a0*/ 	.word	0x000000ff
        /*04a4*/ 	.word	0x00000008
        /*04a8*/ 	.short	0x010a
        /*04aa*/ 	.byte	0x19
	.zero		1


	//   ....[41]....
        /*04ac*/ 	.word	0x00002fd0
        /*04b0*/ 	.word	0x000000ff
        /*04b4*/ 	.word	0x00000058
        /*04b8*/ 	.short	0x010a
        /*04ba*/ 	.byte	0x19
	.zero		1


	//   ....[42]....
        /*04bc*/ 	.word	0x000033b0
        /*04c0*/ 	.word	0x000000ff
        /*04c4*/ 	.word	0x00000050
        /*04c8*/ 	.short	0x010a
        /*04ca*/ 	.byte	0x05
	.zero		1


	//   ....[43]....
        /*04cc*/ 	.word	0x00003560
        /*04d0*/ 	.word	0x000000ff
        /*04d4*/ 	.word	0x00000050
        /*04d8*/ 	.short	0x010a
        /*04da*/ 	.byte	0x05
	.zero		1


	//   ....[44]....
        /*04dc*/ 	.word	0x00003990
        /*04e0*/ 	.word	0x000000ff
        /*04e4*/ 	.word	0x00000050
        /*04e8*/ 	.short	0x010a
        /*04ea*/ 	.byte	0x05
	.zero		1


	//   ....[45]....
        /*04ec*/ 	.word	0x000039f0
        /*04f0*/ 	.word	0x000000ff
        /*04f4*/ 	.word	0x00000008
        /*04f8*/ 	.short	0x010a
        /*04fa*/ 	.byte	0x04
	.zero		1


	//   ....[46]....
        /*04fc*/ 	.word	0x00003b70
        /*0500*/ 	.word	0x000000ff
        /*0504*/ 	.word	0x000000c8
        /*0508*/ 	.short	0x010a
        /*050a*/ 	.byte	0x04
	.zero		1


	//   ....[47]....
        /*050c*/ 	.word	0x00003c10
        /*0510*/ 	.word	0x000000ff
        /*0514*/ 	.word	0x00000090
        /*0518*/ 	.short	0x010a
        /*051a*/ 	.byte	0x04
	.zero		1


	//   ....[48]....
        /*051c*/ 	.word	0x000061f0
        /*0520*/ 	.word	0x000000ff
        /*0524*/ 	.word	0x00000098
        /*0528*/ 	.short	0x0101
        /*052a*/ 	.byte	0x04
	.zero		1


	//   ....[49]....
        /*052c*/ 	.word	0x000066d0
        /*0530*/ 	.word	0x000000ff
        /*0534*/ 	.word	0x000000a0
        /*0538*/ 	.short	0x0101
        /*053a*/ 	.byte	0x04
	.zero		1


	//   ....[50]....
        /*053c*/ 	.word	0x000066f0
        /*0540*/ 	.word	0x000000ff
        /*0544*/ 	.word	0x000000c8
        /*0548*/ 	.short	0x010a
        /*054a*/ 	.byte	0x04
	.zero		1


	//   ....[51]....
        /*054c*/ 	.word	0x00006860
        /*0550*/ 	.word	0x000000ff
        /*0554*/ 	.word	0x00000090
        /*0558*/ 	.short	0x010a
        /*055a*/ 	.byte	0x04
	.zero		1


	//   ....[52]....
        /*055c*/ 	.word	0x00008be0
        /*0560*/ 	.word	0x000000ff
        /*0564*/ 	.word	0x00000098
        /*0568*/ 	.short	0x0101
        /*056a*/ 	.byte	0x04
	.zero		1


	//   ....[53]....
        /*056c*/ 	.word	0x00008c20
        /*0570*/ 	.word	0x000000ff
        /*0574*/ 	.word	0x000000a0
        /*0578*/ 	.short	0x0101
        /*057a*/ 	.byte	0x04
	.zero		1


	//   ....[54]....
        /*057c*/ 	.word	0x00008c40
        /*0580*/ 	.word	0x000000ff
        /*0584*/ 	.word	0x000000c8
        /*0588*/ 	.short	0x010a
        /*058a*/ 	.byte	0x04
	.zero		1


	//   ....[55]....
        /*058c*/ 	.word	0x00009230
        /*0590*/ 	.word	0x000000ff
        /*0594*/ 	.word	0x00000090
        /*0598*/ 	.short	0x010a
        /*059a*/ 	.byte	0x08
	.zero		1


	//   ....[56]....
        /*059c*/ 	.word	0x0000ac90
        /*05a0*/ 	.word	0x000000ff
        /*05a4*/ 	.word	0x00000098
        /*05a8*/ 	.short	0x0101
        /*05aa*/ 	.byte	0x08
	.zero		1


	//   ....[57]....
        /*05ac*/ 	.word	0x0000acd0
        /*05b0*/ 	.word	0x000000ff
        /*05b4*/ 	.word	0x000000a0
        /*05b8*/ 	.short	0x0101
        /*05ba*/ 	.byte	0x08
	.zero		1


	//   ....[58]....
        /*05bc*/ 	.word	0x0000ace0
        /*05c0*/ 	.word	0x000000ff
        /*05c4*/ 	.word	0x000000c8
        /*05c8*/ 	.short	0x010a
        /*05ca*/ 	.byte	0x08
	.zero		1


	//   ....[59]....
        /*05cc*/ 	.word	0x0000b260
        /*05d0*/ 	.word	0x00000003
        /*05d4*/ 	.word	0x000000c8
        /*05d8*/ 	.short	0x010a
        /*05da*/ 	.byte	0xff
	.zero		1


	//   ....[60]....
        /*05dc*/ 	.word	0x0000b4a0
        /*05e0*/ 	.word	0x00000003
        /*05e4*/ 	.word	0x00000098
        /*05e8*/ 	.short	0x0101
        /*05ea*/ 	.byte	0xff
	.zero		1


	//   ....[61]....
        /*05ec*/ 	.word	0x0000b760
        /*05f0*/ 	.word	0x00000003
        /*05f4*/ 	.word	0x000000c8
        /*05f8*/ 	.short	0x0101
        /*05fa*/ 	.byte	0xff
	.zero		1


	//   ....[62]....
        /*05fc*/ 	.word	0x0000c0f0
        /*0600*/ 	.word	0x00000003
        /*0604*/ 	.word	0x00000098
        /*0608*/ 	.short	0x0101
        /*060a*/ 	.byte	0xff
	.zero		1


	//   ....[63]....
        /*060c*/ 	.word	0x0000c120
        /*0610*/ 	.word	0x00000003
        /*0614*/ 	.word	0x000000c8
        /*0618*/ 	.short	0x0101
        /*061a*/ 	.byte	0xff
	.zero		1


	//   ....[64]....
        /*061c*/ 	.word	0x0000c190
        /*0620*/ 	.word	0x00000003
        /*0624*/ 	.word	0x000000c8
        /*0628*/ 	.short	0x0101
        /*062a*/ 	.byte	0xff
	.zero		1


	//   ....[65]....
        /*062c*/ 	.word	0x0000c1a0
        /*0630*/ 	.word	0x00000003
        /*0634*/ 	.word	0x000000b0
        /*0638*/ 	.short	0x010a
        /*063a*/ 	.byte	0xff
	.zero		1


	//   ....[66]....
        /*063c*/ 	.word	0x0000c1c0
        /*0640*/ 	.word	0x00000003
        /*0644*/ 	.word	0x000000d8
        /*0648*/ 	.short	0x010a
        /*064a*/ 	.byte	0xff
	.zero		1


	//   ....[67]....
        /*064c*/ 	.word	0x0000d3e0
        /*0650*/ 	.word	0x00000003
        /*0654*/ 	.word	0x00000098
        /*0658*/ 	.short	0x0101
        /*065a*/ 	.byte	0xff
	.zero		1


	//   ....[68]....
        /*065c*/ 	.word	0x0000d3f0
        /*0660*/ 	.word	0x00000003
        /*0664*/ 	.word	0x000000d0
        /*0668*/ 	.short	0x0101
        /*066a*/ 	.byte	0xff
	.zero		1


	//   ....[69]....
        /*066c*/ 	.word	0x0000d590
        /*0670*/ 	.word	0x00000003
        /*0674*/ 	.word	0x000000d8
        /*0678*/ 	.short	0x010a
        /*067a*/ 	.byte	0xff
	.zero		1


	//   ....[70]....
        /*067c*/ 	.word	0x0000d5e0
        /*0680*/ 	.word	0x00000003
        /*0684*/ 	.word	0x000000d0
        /*0688*/ 	.short	0x010a
        /*068a*/ 	.byte	0xff
	.zero		1


	//   ....[71]....
        /*068c*/ 	.word	0x0000d640
        /*0690*/ 	.word	0x00000003
        /*0694*/ 	.word	0x00000000
        /*0698*/ 	.short	0x010a
        /*069a*/ 	.byte	0xff
	.zero		1


	//   ....[72]....
        /*069c*/ 	.word	0x0000d6a0
        /*06a0*/ 	.word	0x00000003
        /*06a4*/ 	.word	0x00000010
        /*06a8*/ 	.short	0x010a
        /*06aa*/ 	.byte	0xff
	.zero		1


	//   ....[73]....
        /*06ac*/ 	.word	0x0000d710
        /*06b0*/ 	.word	0x00000009
        /*06b4*/ 	.word	0x00000010
        /*06b8*/ 	.short	0x010a
        /*06ba*/ 	.byte	0xff
	.zero		1


	//   ....[74]....
        /*06bc*/ 	.word	0x0000d780
        /*06c0*/ 	.word	0x00000009
        /*06c4*/ 	.word	0x00000098
        /*06c8*/ 	.short	0x010a
        /*06ca*/ 	.byte	0xff
	.zero		1


	//   ....[75]....
        /*06cc*/ 	.word	0x0000d7f0
        /*06d0*/ 	.word	0x00000009
        /*06d4*/ 	.word	0x000000a0
        /*06d8*/ 	.short	0x010a
        /*06da*/ 	.byte	0xff
	.zero		1


	//   ....[76]....
        /*06dc*/ 	.word	0x0000d860
        /*06e0*/ 	.word	0x00000009
        /*06e4*/ 	.word	0x00000010
        /*06e8*/ 	.short	0x010a
        /*06ea*/ 	.byte	0xff
	.zero		1


	//   ....[77]....
        /*06ec*/ 	.word	0x0000d8d0
        /*06f0*/ 	.word	0x00000003
        /*06f4*/ 	.word	0x00000010
        /*06f8*/ 	.short	0x010a
        /*06fa*/ 	.byte	0xff
	.zero		1


	//   ....[78]....
        /*06fc*/ 	.word	0x0000d940
        /*0700*/ 	.word	0x00000003
        /*0704*/ 	.word	0x00000098
        /*0708*/ 	.short	0x010a
        /*070a*/ 	.byte	0xff
	.zero		1


	//   ....[79]....
        /*070c*/ 	.word	0x0000d9b0
        /*0710*/ 	.word	0x00000003
        /*0714*/ 	.word	0x000000a0
        /*0718*/ 	.short	0x010a
        /*071a*/ 	.byte	0xff
	.zero		1


	//   ....[80]....
        /*071c*/ 	.word	0x0000da30
        /*0720*/ 	.word	0x00000003
        /*0724*/ 	.word	0x00000050
        /*0728*/ 	.short	0x010a
        /*072a*/ 	.byte	0xff
	.zero		1


	//   ....[81]....
        /*072c*/ 	.word	0x0000dab0
        /*0730*/ 	.word	0x00000003
        /*0734*/ 	.word	0x00000008
        /*0738*/ 	.short	0x010a
        /*073a*/ 	.byte	0xff
	.zero		1


	//   ....[82]....
        /*073c*/ 	.word	0x0000db30
        /*0740*/ 	.word	0x00000003
        /*0744*/ 	.word	0x00000058
        /*0748*/ 	.short	0x010a
        /*074a*/ 	.byte	0xff
	.zero		1


	//   ....[83]....
        /*074c*/ 	.word	0x0000dba0
        /*0750*/ 	.word	0x00000003
        /*0754*/ 	.word	0x00000050
        /*0758*/ 	.short	0x010a
        /*075a*/ 	.byte	0xff
	.zero		1


	//   ....[84]....
        /*075c*/ 	.word	0x0000dc10
        /*0760*/ 	.word	0x00000003
        /*0764*/ 	.word	0x00000050
        /*0768*/ 	.short	0x010a
        /*076a*/ 	.byte	0xff
	.zero		1


	//   ....[85]....
        /*076c*/ 	.word	0x0000dc80
        /*0770*/ 	.word	0x00000003
        /*0774*/ 	.word	0x00000050
        /*0778*/ 	.short	0x010a
        /*077a*/ 	.byte	0xff
	.zero		1


	//   ....[86]....
        /*077c*/ 	.word	0x0000dcf0
        /*0780*/ 	.word	0x00000003
        /*0784*/ 	.word	0x00000008
        /*0788*/ 	.short	0x010a
        /*078a*/ 	.byte	0xff
	.zero		1


	//   ....[87]....
        /*078c*/ 	.word	0x0000dd70
        /*0790*/ 	.word	0x00000003
        /*0794*/ 	.word	0x000000c8
        /*0798*/ 	.short	0x010a
        /*079a*/ 	.byte	0xff
	.zero		1


	//   ....[88]....
        /*079c*/ 	.word	0x0000ddd0
        /*07a0*/ 	.word	0x00000004
        /*07a4*/ 	.word	0x00000090
        /*07a8*/ 	.short	0x010a
        /*07aa*/ 	.byte	0xff
	.zero		1


	//   ....[89]....
        /*07ac*/ 	.word	0x0000de30
        /*07b0*/ 	.word	0x00000004
        /*07b4*/ 	.word	0x000000c8
        /*07b8*/ 	.short	0x010a
        /*07ba*/ 	.byte	0xff
	.zero		1


	//   ....[90]....
        /*07bc*/ 	.word	0x0000dea0
        /*07c0*/ 	.word	0x00000004
        /*07c4*/ 	.word	0x00000090
        /*07c8*/ 	.short	0x010a
        /*07ca*/ 	.byte	0xff
	.zero		1


	//   ....[91]....
        /*07cc*/ 	.word	0x0000df10
        /*07d0*/ 	.word	0x00000004
        /*07d4*/ 	.word	0x000000c8
        /*07d8*/ 	.short	0x010a
        /*07da*/ 	.byte	0xff
	.zero		1


	//   ....[92]....
        /*07dc*/ 	.word	0x0000df80
        /*07e0*/ 	.word	0x00000004
        /*07e4*/ 	.word	0x00000090
        /*07e8*/ 	.short	0x010a
        /*07ea*/ 	.byte	0xff
	.zero		1


	//   ....[93]....
        /*07ec*/ 	.word	0x0000dff0
        /*07f0*/ 	.word	0x00000004
        /*07f4*/ 	.word	0x000000c8
        /*07f8*/ 	.short	0x010a
        /*07fa*/ 	.byte	0xff
	.zero		1


	//   ....[94]....
        /*07fc*/ 	.word	0x0000e050
        /*0800*/ 	.word	0x00000003
        /*0804*/ 	.word	0x000000c8
        /*0808*/ 	.short	0x010a
        /*080a*/ 	.byte	0xff
	.zero		1


	//   ....[95]....
        /*080c*/ 	.word	0x0000e0a0
        /*0810*/ 	.word	0x00000003
        /*0814*/ 	.word	0x000000b0
        /*0818*/ 	.short	0x010a
        /*081a*/ 	.byte	0xff
	.zero		1


	//   ....[96]....
        /*081c*/ 	.word	0x0000e110
        /*0820*/ 	.word	0x00000003
        /*0824*/ 	.word	0x000000d8
        /*0828*/ 	.short	0x010a
        /*082a*/ 	.byte	0xff
	.zero		1


	//   ....[97]....
        /*082c*/ 	.word	0x0000e170
        /*0830*/ 	.word	0x00000003
        /*0834*/ 	.word	0x000000d8
        /*0838*/ 	.short	0x010a
        /*083a*/ 	.byte	0xff
	.zero		1


	//----- nvinfo : EIATTR_NUM_MBARRIERS
	.align		4
.L_76:
        /*083c*/ 	.byte	0x03, 0x38
        /*083e*/ 	.short	0x001c


	//----- nvinfo : EIATTR_EXIT_INSTR_OFFSETS
	.align		4
        /*0840*/ 	.byte	0x04, 0x1c
        /*0842*/ 	.short	(.L_78 - .L_77)


	//   ....[0]....
.L_77:
        /*0844*/ 	.word	0x0000b2b0


	//   ....[1]....
        /*0848*/ 	.word	0x0000d5c0


	//----- nvinfo : EIATTR_INDIRECT_BRANCH_TARGETS
	.align		4
.L_78:
        /*084c*/ 	.byte	0x04, 0x34
        /*084e*/ 	.short	(.L_80 - .L_79)


	//   ....[0]....
.L_79:
        /*0850*/ 	.word	.L_x_114@srel
        /*0854*/ 	.short	0x0
        /*0856*/ 	.short	0x0
        /*0858*/ 	.word	0x3
        /*085c*/ 	.word	.L_x_115@srel
        /*0860*/ 	.word	.L_x_116@srel
        /*0864*/ 	.word	.L_x_5@srel


	//   ....[1]....
        /*0868*/ 	.word	.L_x_118@srel
        /*086c*/ 	.short	0x0
        /*086e*/ 	.short	0x0
        /*0870*/ 	.word	0x3
        /*0874*/ 	.word	.L_x_119@srel
        /*0878*/ 	.word	.L_x_120@srel
        /*087c*/ 	.word	.L_x_5@srel


	//   ....[2]....
        /*0880*/ 	.word	.L_x_122@srel
        /*0884*/ 	.short	0x0
        /*0886*/ 	.short	0x0
        /*0888*/ 	.word	0x3
        /*088c*/ 	.word	.L_x_123@srel
        /*0890*/ 	.word	.L_x_124@srel
        /*0894*/ 	.word	.L_x_5@srel


	//----- nvinfo : EIATTR_REQNTID
	.align		4
.L_80:
        /*0898*/ 	.byte	0x04, 0x10
        /*089a*/ 	.short	(.L_82 - .L_81)
.L_81:
        /*089c*/ 	.word	0x00000200
        /*08a0*/ 	.word	0x00000001
        /*08a4*/ 	.word	0x00000001


	//----- nvinfo : EIATTR_CRS_STACK_SIZE
	.align		4
.L_82:
        /*08a8*/ 	.byte	0x04, 0x1e
        /*08aa*/ 	.short	(.L_84 - .L_83)
.L_83:
        /*08ac*/ 	.word	0x00000000


	//----- nvinfo : EIATTR_CBANK_PARAM_SIZE
	.align		4
.L_84:
        /*08b0*/ 	.byte	0x03, 0x19
        /*08b2*/ 	.short	0x02e8


	//----- nvinfo : EIATTR_PARAM_CBANK
	.align		4
        /*08b4*/ 	.byte	0x04, 0x0a
        /*08b6*/ 	.short	(.L_86 - .L_85)
	.align		4
.L_85:
        /*08b8*/ 	.word	index@(.nv.constant0.kernel_cutlass_kernel_flash_attncuteflash_fwd_sm100FlashAttentionForwardSm100_object_at__tensor0000o19211101213_tensor0000o19211101213_tensor0000o19210111213_tensor0000o19211101213_tensor_0)
        /*08bc*/ 	.short	0x0380
        /*08be*/ 	.short	0x02e8


	//----- nvinfo : EIATTR_SW_WAR
	.align		4
.L_86:
        /*08c0*/ 	.byte	0x04, 0x36
        /*08c2*/ 	.short	(.L_88 - .L_87)
.L_87:
        /*08c4*/ 	.word	0x00000008
.L_88:


//--------------------- .nv.compat                --------------------------
	.section	.nv.compat,"",@"SHT_CUDA_COMPAT_INFO"
	.align	4
        /*0000*/ 	.byte	0x02, 0x02, 0x02, 0x00, 0x02, 0x05, 0x05, 0x00, 0x02, 0x03, 0x01, 0x00, 0x02, 0x06, 0x01, 0x00


//--------------------- .nv.callgraph             --------------------------
	.section	.nv.callgraph,"",@"SHT_CUDA_CALLGRAPH"
	.align	4
	.sectionentsize	8
	.align		4
        /*0000*/ 	.word	0x00000000
	.align		4
        /*0004*/ 	.word	0xffffffff
	.align		4
        /*0008*/ 	.word	0x00000000
	.align		4
        /*000c*/ 	.word	0xfffffffe
	.align		4
        /*0010*/ 	.word	0x00000000
	.align		4
        /*0014*/ 	.word	0xfffffffd
	.align		4
        /*0018*/ 	.word	0x00000000
	.align		4
        /*001c*/ 	.word	0xfffffffc


//--------------------- .nv.constant2.kernel_cutlass_kernel_flash_attncuteflash_fwd_sm100FlashAttentionForwardSm100_object_at__tensor0000o19211101213_tensor0000o19211101213_tensor0000o19210111213_tensor0000o19211101213_tensor_0 --------------------------
	.section	.nv.constant2.kernel_cutlass_kernel_flash_attncuteflash_fwd_sm100FlashAttentionForwardSm100_object_at__tensor0000o19211101213_tensor0000o19211101213_tensor0000o19210111213_tensor0000o19211101213_tensor_0,"a",@progbits
	.sectionflags	@""
	.align	4
.nv.constant2.kernel_cutlass_kernel_flash_attncuteflash_fwd_sm100FlashAttentionForwardSm100_object_at__tensor0000o19211101213_tensor0000o19211101213_tensor0000o19210111213_tensor0000o19211101213_tensor_0:
        /*0000*/ 	.byte	0xf0, 0x05, 0x00, 0x00, 0xc0, 0x05, 0x00, 0x00, 0x40, 0x3a, 0x00, 0x00, 0xb0, 0x06, 0x00, 0x00
        /*0010*/ 	.byte	0x80, 0x06, 0x00, 0x00, 0x40, 0x3a, 0x00, 0x00, 0xd0, 0x0b, 0x00, 0x00, 0x60, 0x07, 0x00, 0x00
        /*0020*/ 	.byte	0x40, 0x3a, 0x00, 0x00


//--------------------- .text.kernel_cutlass_kernel_flash_attncuteflash_fwd_sm100FlashAttentionForwardSm100_object_at__tensor0000o19211101213_tensor0000o19211101213_tensor0000o19210111213_tensor0000o19211101213_tensor_0 --------------------------
	.section	.text.kernel_cutlass_kernel_flash_attncuteflash_fwd_sm100FlashAttentionForwardSm100_object_at__tensor0000o19211101213_tensor0000o19211101213_tensor0000o19210111213_tensor0000o19211101213_tensor_0,"ax",@progbits
	.align	128
        .global         kernel_cutlass_kernel_flash_attncuteflash_fwd_sm100FlashAttentionForwardSm100_object_at__tensor0000o19211101213_tensor0000o19211101213_tensor0000o19210111213_tensor0000o19211101213_tensor_0
        .type           kernel_cutlass_kernel_flash_attncuteflash_fwd_sm100FlashAttentionForwardSm100_object_at__tensor0000o19211101213_tensor0000o19211101213_tensor0000o19210111213_tensor0000o19211101213_tensor_0,@function
        .size           kernel_cutlass_kernel_flash_attncuteflash_fwd_sm100FlashAttentionForwardSm100_object_at__tensor0000o19211101213_tensor0000o19211101213_tensor0000o19210111213_tensor0000o19211101213_tensor_0,(.L_x_128 - kernel_cutlass_kernel_flash_attncuteflash_fwd_sm100FlashAttentionForwardSm100_object_at__tensor0000o19211101213_tensor0000o19211101213_tensor0000o19210111213_tensor0000o19211101213_tensor_0)
        .other          kernel_cutlass_kernel_flash_attncuteflash_fwd_sm100FlashAttentionForwardSm100_object_at__tensor0000o19211101213_tensor0000o19211101213_tensor0000o19210111213_tensor0000o19211101213_tensor_0,@"STO_CUDA_ENTRY STV_DEFAULT"
kernel_cutlass_kernel_flash_attncuteflash_fwd_sm100FlashAttentionForwardSm100_object_at__tensor0000o19211101213_tensor0000o19211101213_tensor0000o19210111213_tensor0000o19211101213_tensor_0:
.text.kernel_cutlass_kernel_flash_attncuteflash_fwd_sm100FlashAttentionForwardSm100_object_at__tensor0000o19211101213_tensor0000o19211101213_tensor0000o19210111213_tensor0000o19211101213_tensor_0:
[----:B------:R-:W1:Y:S01]  /*0000*/  LDC R1, c[0x0][0x37c] ;  /* 0x0000df00ff017b82 */ /* 0x000e620000000800 */
[----:B------:R-:W2:Y:S01]  /*0010*/  S2R R0, SR_TID.X ;  /* 0x0000000000007919 */ /* 0x000ea20000002100 */
[----:B------:R-:W3:Y:S06]  /*0020*/  LDCU.U8 UR38, c[0x0][0x62c] ;  /* 0x0000c580ff2677ac */ /* 0x000eec0008000000 */
[----:B------:R-:W4:Y:S01]  /*0030*/  S2UR UR39, SR_CTAID.X ;  /* 0x00000000002779c3 */ /* 0x000f220000002500 */
[----:B------:R-:W5:Y:S01]  /*0040*/  LDCU.U8 UR31, c[0x0][0x62d] ;  /* 0x0000c5a0ff1f77ac */ /* 0x000f620008000000 */
[----:B------:R-:W1:Y:S01]  /*0050*/  LDCU.U8 UR30, c[0x0][0x638] ;  /* 0x0000c700ff1e77ac */ /* 0x000e620008000000 */
[----:B------:R-:W1:Y:S01]  /*0060*/  LDCU.U8 UR23, c[0x0][0x639] ;  /* 0x0000c720ff1777ac */ /* 0x000e620008000000 */
[----:B------:R-:W1:Y:S01]  /*0070*/  LDCU.U8 UR22, c[0x0][0x644] ;  /* 0x0000c880ff1677ac */ /* 0x000e620008000000 */
[----:B--2---:R-:W-:-:S04]  /*0080*/  SHF.R.U32.HI R2, RZ, 0x5, R0 ;  /* 0x00000005ff027819 */ /* 0x004fc80000011600 */
[----:B------:R-:W-:-:S13]  /*0090*/  ISETP.NE.AND P0, PT, R2, RZ, PT ;  /* 0x000000ff0200720c */ /* 0x000fda0003f05270 */
[----:B-1-345:R-:W-:Y:S05]  /*00a0*/  @P0 BRA `(.L_x_0) ;  /* 0x0000000400080947 */ /* 0x03afea0003800000 */
[----:B------:R-:W1:Y:S01]  /*00b0*/  S2UR UR9, SR_CgaCtaId ;  /* 0x00000000000979c3 */ /* 0x000e620000008800 */
[----:B------:R-:W2:Y:S01]  /*00c0*/  LDCU.64 UR12, c[0x0][0x348] ;  /* 0x00006900ff0c77ac */ /* 0x000ea20008000a00 */
[----:B------:R-:W-:Y:S01]  /*00d0*/  UMOV UR10, 0x400 ;  /* 0x00000400000a7882 */ /* 0x000fe20000000000 */
[----:B------:R-:W-:Y:S01]  /*00e0*/  UMOV UR8, 0x1 ;  /* 0x0000000100087882 */ /* 0x000fe20000000000 */
[----:B------:R-:W-:Y:S01]  /*00f0*/  UMOV UR7, 0x100 ;  /* 0x0000010000077882 */ /* 0x000fe20000000000 */
[----:B------:R-:W-:Y:S01]  /*0100*/  UMOV UR6, 0x4 ;  /* 0x0000000400067882 */ /* 0x000fe20000000000 */
[----:B------:R-:W-:-:S04]  /*0110*/  UIADD3 UR20, UPT, UPT, -UR7, 0x100000, URZ ;  /* 0x0010000007147890 */ /* 0x000fc8000fffe1ff */
[----:B------:R-:W-:Y:S02]  /*0120*/  USHF.L.U32 UR21, UR20, 0xb, URZ ;  /* 0x0000000b14157899 */ /* 0x000fe400080006ff */
[----:B------:R-:W-:Y:S01]  /*0130*/  USHF.L.U32 UR20, UR20, 0x1, URZ ;  /* 0x0000000114147899 */ /* 0x000fe200080006ff */
[----:B------:R-:W-:Y:S01]  /*0140*/  UMOV UR5, 0x80 ;  /* 0x0000008000057882 */ /* 0x000fe20000000000 */
[----:B------:R-:W-:-:S04]  /*0150*/  UIADD3 UR6, UPT, UPT, -UR6, 0x100000, URZ ;  /* 0x0010000006067890 */ /* 0x000fc8000fffe1ff */
[----:B------:R-:W-:Y:S02]  /*0160*/  USHF.L.U32 UR7, UR6, 0xb, URZ ;  /* 0x0000000b06077899 */ /* 0x000fe400080006ff */
[----:B------:R-:W-:Y:S01]  /*0170*/  USHF.L.U32 UR6, UR6, 0x1, URZ ;  /* 0x0000000106067899 */ /* 0x000fe200080006ff */
[----:B------:R-:W-:Y:S01]  /*0180*/  UMOV UR4, 0x20 ;  /* 0x0000002000047882 */ /* 0x000fe20000000000 */
[----:B------:R-:W-:-:S04]  /*0190*/  UIADD3 UR24, UPT, UPT, -UR5, 0x100000, URZ ;  /* 0x0010000005187890 */ /* 0x000fc8000fffe1ff */
[----:B------:R-:W-:Y:S02]  /*01a0*/  USHF.L.U32 UR25, UR24, 0xb, URZ ;  /* 0x0000000b18197899 */ /* 0x000fe400080006ff */
[----:B------:R-:W-:Y:S02]  /*01b0*/  USHF.L.U32 UR24, UR24, 0x1, URZ ;  /* 0x0000000118187899 */ /* 0x000fe400080006ff */
[----:B------:R-:W-:-:S04]  /*01c0*/  UIADD3 UR4, UPT, UPT, -UR4, 0x100000, URZ ;  /* 0x0010000004047890 */ /* 0x000fc8000fffe1ff */
[----:B------:R-:W-:Y:S02]  /*01d0*/  USHF.L.U32 UR5, UR4, 0xb, URZ ;  /* 0x0000000b04057899 */ /* 0x000fe400080006ff */
[----:B------:R-:W-:Y:S02]  /*01e0*/  USHF.L.U32 UR4, UR4, 0x1, URZ ;  /* 0x0000000104047899 */ /* 0x000fe400080006ff */
[----:B--2---:R-:W-:Y:S02]  /*01f0*/  UIADD3 UR18, UP3, UPT, UR12, 0x80, URZ ;  /* 0x000000800c127890 */ /* 0x004fe4000ff7e0ff */
[----:B------:R-:W-:Y:S02]  /*0200*/  UIADD3 UR16, UP2, UPT, UR12, 0x100, URZ ;  /* 0x000001000c107890 */ /* 0x000fe4000ff5e0ff */
[----:B------:R-:W-:Y:S02]  /*0210*/  UIADD3 UR14, UP1, UPT, UR12, 0x180, URZ ;  /* 0x000001800c0e7890 */ /* 0x000fe4000ff3e0ff */
[----:B------:R-:W-:-:S02]  /*0220*/  UIADD3 UR12, UP0, UPT, UR12, 0x200, URZ ;  /* 0x000002000c0c7890 */ /* 0x000fc4000ff1e0ff */
[----:B-1----:R-:W-:Y:S02]  /*0230*/  ULEA UR9, UR9, UR10, 0x18 ;  /* 0x0000000a09097291 */ /* 0x002fe4000f8ec0ff */
[----:B------:R-:W-:-:S04]  /*0240*/  UIADD3 UR10, UPT, UPT, -UR8, 0x100000, URZ ;  /* 0x00100000080a7890 */ /* 0x000fc8000fffe1ff */
[----:B------:R-:W-:Y:S02]  /*0250*/  USHF.L.U32 UR11, UR10, 0xb, URZ ;  /* 0x0000000b0a0b7899 */ /* 0x000fe400080006ff */
[----:B------:R-:W-:Y:S02]  /*0260*/  USHF.L.U32 UR10, UR10, 0x1, URZ ;  /* 0x000000010a0a7899 */ /* 0x000fe400080006ff */
[----:B------:R-:W-:Y:S02]  /*0270*/  UIADD3.X UR19, UPT, UPT, URZ, UR13, URZ, UP3, !UPT ;  /* 0x0000000dff137290 */ /* 0x000fe40009ffe4ff */
[----:B------:R-:W-:Y:S02]  /*0280*/  UIADD3.X UR17, UPT, UPT, URZ, UR13, URZ, UP2, !UPT ;  /* 0x0000000dff117290 */ /* 0x000fe400097fe4ff */
[----:B------:R-:W-:Y:S02]  /*0290*/  UIADD3.X UR15, UPT, UPT, URZ, UR13, URZ, UP1, !UPT ;  /* 0x0000000dff0f7290 */ /* 0x000fe40008ffe4ff */
[----:B------:R-:W-:-:S03]  /*02a0*/  UIADD3.X UR13, UPT, UPT, URZ, UR13, URZ, UP0, !UPT ;  /* 0x0000000dff0d7290 */ /* 0x000fc600087fe4ff */
[----:B------:R1:W-:Y:S02]  /*02b0*/  UTMACCTL.PF [UR18] ;  /* 0x00000000120079b9 */ /* 0x0003e40008040000 */
[----:B------:R1:W-:Y:S02]  /*02c0*/  UTMACCTL.PF [UR16] ;  /* 0x00000000100079b9 */ /* 0x0003e40008040000 */
[----:B------:R1:W-:Y:S02]  /*02d0*/  UTMACCTL.PF [UR14] ;  /* 0x000000000e0079b9 */ /* 0x0003e40008040000 */
[----:B------:R1:W-:Y:S01]  /*02e0*/  UTMACCTL.PF [UR12] ;  /* 0x000000000c0079b9 */ /* 0x0003e20008040000 */
[----:B------:R-:W2:Y:S02]  /*02f0*/  FENCE.VIEW.ASYNC.S ;  /* 0x00000000000073c6 */ /* 0x000ea40000000000 */
[----:B--2---:R1:W2:Y:S01]  /*0300*/  SYNCS.EXCH.64 URZ, [UR9], UR10 ;  /* 0x0000000a09ff75b2 */ /* 0x0042a20008000100 */
[----:B------:R1:W3:Y:S01]  /*0310*/  SYNCS.EXCH.64 URZ, [UR9+0x8], UR10 ;  /* 0x0000080a09ff75b2 */ /* 0x0002e20008000100 */
[----:B------:R1:W4:Y:S01]  /*0320*/  SYNCS.EXCH.64 URZ, [UR9+0x10], UR10 ;  /* 0x0000100a09ff75b2 */ /* 0x0003220008000100 */
[----:B------:R1:W5:Y:S01]  /*0330*/  SYNCS.EXCH.64 URZ, [UR9+0x18], UR10 ;  /* 0x0000180a09ff75b2 */ /* 0x0003620008000100 */
[----:B------:R1:W1:Y:S01]  /*0340*/  SYNCS.EXCH.64 URZ, [UR9+0x20], UR10 ;  /* 0x0000200a09ff75b2 */ /* 0x0002620008000100 */
        /* <DEDUP_REMOVED lines=23> */
[----:B--2345:R-:W-:Y:S01]  /*04c0*/  NOP ;  /* 0x0000000000007918 */ /* 0x03cfe20000000000 */
.L_x_0:
[----:B------:R-:W-:Y:S01]  /*04d0*/  ISETP.GT.AND P0, PT, R2, 0xb, PT ;  /* 0x0000000b0200780c */ /* 0x000fe20003f04270 */
[----:B------:R-:W-:Y:S01]  /*04e0*/  NOP ;  /* 0x0000000000007918 */ /* 0x000fe20000000000 */
[----:B-1----:R-:W1:Y:S01]  /*04f0*/  LDCU.U8 UR15, c[0x0][0x645] ;  /* 0x0000c8a0ff0f77ac */ /* 0x002e620008000000 */
[----:B------:R-:W2:Y:S01]  /*0500*/  LDCU.U8 UR14, c[0x0][0x650] ;  /* 0x0000ca00ff0e77ac */ /* 0x000ea20008000000 */
[----:B------:R-:W3:Y:S01]  /*0510*/  LDCU.U8 UR7, c[0x0][0x651] ;  /* 0x0000ca20ff0777ac */ /* 0x000ee20008000000 */
[----:B------:R-:W-:Y:S08]  /*0520*/  BAR.SYNC.DEFER_BLOCKING 0x0 ;  /* 0x0000000000007b1d */ /* 0x000ff00000010000 */
[----:B------:R-:W-:Y:S05]  /*0530*/  @P0 BRA `(.L_x_1) ;  /* 0x0000000000680947 */ /* 0x000fea0003800000 */
[----:B------:R-:W-:-:S13]  /*0540*/  ISETP.GT.AND P0, PT, R2, 0x5, PT ;  /* 0x000000050200780c */ /* 0x000fda0003f04270 */
[----:B------:R-:W-:Y:S05]  /*0550*/  @P0 BRA `(.L_x_2) ;  /* 0x0000000000300947 */ /* 0x000fea0003800000 */
[----:B------:R-:W-:-:S05]  /*0560*/  IMAD.MOV.U32 R3, RZ, RZ, -0x4 ;  /* 0xfffffffcff037424 */ /* 0x000fca00078e00ff */
[----:B------:R-:W-:-:S05]  /*0570*/  VIADDMNMX.U32 R3, R2, R3, 0x2, PT ;  /* 0x0000000202037446 */ /* 0x000fca0003800003 */
[----:B------:R-:W-:-:S04]  /*0580*/  IMAD.SHL.U32 R3, R3, 0x4, RZ ;  /* 0x0000000403037824 */ /* 0x000fc800078e00ff */
[----:B------:R-:W4:Y:S02]  /*0590*/  LDC R4, c[0x2][R3] ;  /* 0x0080000003047b82 */ /* 0x000f240000000800 */
[----:B----4-:R-:W-:-:S04]  /*05a0*/  SHF.R.S32.HI R5, RZ, 0x1f, R4 ;  /* 0x0000001fff057819 */ /* 0x010fc80000011404 */
.L_x_114:
[----:B-123--:R-:W-:Y:S05]  /*05b0*/  BRX R4 -0x5c0                                                                                                                                                                                                      (*"BRANCH_TARGETS .L_x_115,.L_x_116,.L_x_5"*) ;  /* 0xfffffff804907949 */ /* 0x00efea000383ffff */
.L_x_116:
[----:B------:R-:W-:-:S08]  /*05c0*/  NOP ;  /* 0x0000000000007918 */ /* 0x000fd00000000000 */
[----:B------:R-:W1:-:S00]  /*05d0*/  USETMAXREG.DEALLOC.CTAPOOL 0x38 ;  /* 0x00000038000079c8 */ /* 0x000e4000080e0500 */
[----:B-1----:R-:W-:Y:S05]  /*05e0*/  BRA `(.L_x_3) ;  /* 0x000000ac00287947 */ /* 0x002fea0003800000 */
.L_x_115:
[----:B------:R-:W-:-:S08]  /*05f0*/  NOP ;  /* 0x0000000000007918 */ /* 0x000fd00000000000 */
[----:B------:R-:W1:-:S00]  /*0600*/  USETMAXREG.DEALLOC.CTAPOOL 0x38 ;  /* 0x00000038000079c8 */ /* 0x000e4000080e0500 */
[----:B-1----:R-:W-:Y:S05]  /*0610*/  BRA `(.L_x_3) ;  /* 0x000000ac001c7947 */ /* 0x002fea0003800000 */
.L_x_2:
[----:B------:R-:W-:-:S05]  /*0620*/  IMAD.MOV.U32 R3, RZ, RZ, -0x6 ;  /* 0xfffffffaff037424 */ /* 0x000fca00078e00ff */
[----:B------:R-:W-:-:S05]  /*0630*/  VIADDMNMX.U32 R3, R2, R3, 0x2, PT ;  /* 0x0000000202037446 */ /* 0x000fca0003800003 */
[----:B------:R-:W-:-:S04]  /*0640*/  IMAD.SHL.U32 R3, R3, 0x4, RZ ;  /* 0x0000000403037824 */ /* 0x000fc800078e00ff */
[----:B------:R-:W4:Y:S02]  /*0650*/  LDC R4, c[0x2][R3+0xc] ;  /* 0x0080030003047b82 */ /* 0x000f240000000800 */
[----:B----4-:R-:W-:-:S04]  /*0660*/  SHF.R.S32.HI R5, RZ, 0x1f, R4 ;  /* 0x0000001fff057819 */ /* 0x010fc80000011404 */
.L_x_118:
[----:B-123--:R-:W-:Y:S05]  /*0670*/  BRX R4 -0x680                                                                                                                                                                                                      (*"BRANCH_TARGETS .L_x_119,.L_x_120,.L_x_5"*) ;  /* 0xfffffff804607949 */ /* 0x00efea000383ffff */
.L_x_120:
[----:B------:R-:W-:-:S08]  /*0680*/  NOP ;  /* 0x0000000000007918 */ /* 0x000fd00000000000 */
[----:B------:R-:W1:-:S00]  /*0690*/  USETMAXREG.DEALLOC.CTAPOOL 0x38 ;  /* 0x00000038000079c8 */ /* 0x000e4000080e0500 */
[----:B-1----:R-:W-:Y:S05]  /*06a0*/  BRA `(.L_x_3) ;  /* 0x000000a800f87947 */ /* 0x002fea0003800000 */
.L_x_119:
[----:B------:R-:W-:-:S08]  /*06b0*/  NOP ;  /* 0x0000000000007918 */ /* 0x000fd00000000000 */
[----:B------:R-:W1:-:S00]  /*06c0*/  USETMAXREG.DEALLOC.CTAPOOL 0x38 ;  /* 0x00000038000079c8 */ /* 0x000e4000080e0500 */
[----:B-1----:R-:W-:Y:S05]  /*06d0*/  BRA `(.L_x_3) ;  /* 0x000000a800ec7947 */ /* 0x002fea0003800000 */
.L_x_1:
[----:B------:R-:W-:-:S13]  /*06e0*/  ISETP.GT.AND P0, PT, R2, 0xd, PT ;  /* 0x0000000d0200780c */ /* 0x000fda0003f04270 */
[----:B------:R-:W-:Y:S05]  /*06f0*/  @P0 BRA `(.L_x_4) ;  /* 0x0000001c00a80947 */ /* 0x000fea0003800000 */
[----:B------:R-:W-:-:S05]  /*0700*/  IMAD.MOV.U32 R3, RZ, RZ, -0xc ;  /* 0xfffffff4ff037424 */ /* 0x000fca00078e00ff */
[----:B------:R-:W-:-:S05]  /*0710*/  VIADDMNMX.U32 R3, R2, R3, 0x2, PT ;  /* 0x0000000202037446 */ /* 0x000fca0003800003 */
[----:B------:R-:W-:-:S04]  /*0720*/  IMAD.SHL.U32 R3, R3, 0x4, RZ ;  /* 0x0000000403037824 */ /* 0x000fc800078e00ff */
[----:B------:R-:W4:Y:S02]  /*0730*/  LDC R4, c[0x2][R3+0x18] ;  /* 0x0080060003047b82 */ /* 0x000f240000000800 */
[----:B----4-:R-:W-:-:S04]  /*0740*/  SHF.R.S32.HI R5, RZ, 0x1f, R4 ;  /* 0x0000001fff057819 */ /* 0x010fc80000011404 */
.L_x_122:
[----:B-123--:R-:W-:Y:S05]  /*0750*/  BRX R4 -0x760                                                                                                                                                                                                      (*"BRANCH_TARGETS .L_x_123,.L_x_124,.L_x_5"*) ;  /* 0xfffffff804287949 */ /* 0x00efea000383ffff */
.L_x_124:
[----:B------:R-:W-:-:S08]  /*0760*/  NOP ;  /* 0x0000000000007918 */ /* 0x000fd00000000000 */
[----:B------:R-:W1:-:S00]  /*0770*/  USETMAXREG.DEALLOC.CTAPOOL 0x38 ;  /* 0x00000038000079c8 */ /* 0x000e4000080e0500 */
[----:B------:R-:W2:Y:S01]  /*0780*/  LDCU UR4, c[0x0][0x640] ;  /* 0x0000c800ff0477ac */ /* 0x000ea20008000800 */
[----:B------:R-:W3:Y:S01]  /*0790*/  LDCU UR6, c[0x0][0x654] ;  /* 0x0000ca80ff0677ac */ /* 0x000ee20008000800 */
[----:B--2---:R-:W-:-:S04]  /*07a0*/  UIMAD.WIDE.U32 UR4, UR39, UR4, URZ ;  /* 0x00000004270472a5 */ /* 0x004fc8000f8e00ff */
[----:B------:R-:W-:-:S04]  /*07b0*/  UIADD3 UR8, UPT, UPT, -UR5, UR39, URZ ;  /* 0x0000002705087290 */ /* 0x000fc8000fffe1ff */
[----:B------:R-:W-:-:S04]  /*07c0*/  USHF.R.U32.HI UR8, URZ, UR22, UR8 ;  /* 0x00000016ff087299 */ /* 0x000fc80008011608 */
[----:B------:R-:W-:Y:S01]  /*07d0*/  UIADD3 UR8, UPT, UPT, UR5, UR8, URZ ;  /* 0x0000000805087290 */ /* 0x000fe2000fffe0ff */
[----:B------:R-:W2:Y:S03]  /*07e0*/  LDCU.64 UR4, c[0x0][0x630] ;  /* 0x0000c600ff0477ac */ /* 0x000ea60008000a00 */
[----:B------:R-:W-:-:S04]  /*07f0*/  USHF.R.U32.HI UR8, URZ, UR15, UR8 ;  /* 0x0000000fff087299 */ /* 0x000fc80008011608 */
[----:B---3--:R-:W-:Y:S01]  /*0800*/  UISETP.GE.AND UP0, UPT, UR8, UR6, UPT ;  /* 0x000000060800728c */ /* 0x008fe2000bf06270 */
[----:B------:R-:W3:Y:S01]  /*0810*/  LDCU UR6, c[0x0][0x63c] ;  /* 0x0000c780ff0677ac */ /* 0x000ee20008000800 */
[----:B------:R-:W-:Y:S02]  /*0820*/  UIADD3 UR9, UPT, UPT, -UR8, URZ, URZ ;  /* 0x000000ff08097290 */ /* 0x000fe4000fffe1ff */
[----:B------:R-:W-:Y:S02]  /*0830*/  USEL UR10, UR30, UR14, !UP0 ;  /* 0x0000000e1e0a7287 */ /* 0x000fe4000c000000 */
[----:B------:R-:W-:-:S05]  /*0840*/  USEL UR12, UR23, UR7, !UP0 ;  /* 0x00000007170c7287 */ /* 0x000fca000c000000 */
[----:B--2---:R-:W2:Y:S01]  /*0850*/  @UP0 LDCU UR5, c[0x0][0x64c] ;  /* 0x0000c980ff0507ac */ /* 0x004ea20008000800 */
[----:B------:R-:W-:Y:S01]  /*0860*/  ULOP3.LUT UR10, UR10, 0xff, URZ, 0xc0, !UPT ;  /* 0x000000ff0a0a7892 */ /* 0x000fe2000f8ec0ff */
[----:B------:R-:W4:Y:S01]  /*0870*/  @UP0 LDCU UR4, c[0x0][0x648] ;  /* 0x0000c900ff0407ac */ /* 0x000f220008000800 */
[----:B---3--:R-:W-:Y:S02]  /*0880*/  UIMAD UR6, UR9, UR6, UR39 ;  /* 0x00000006090672a4 */ /* 0x008fe4000f8e0227 */
[----:B------:R-:W-:Y:S02]  /*0890*/  ULOP3.LUT UR12, UR12, 0xff, URZ, 0xc0, !UPT ;  /* 0x000000ff0c0c7892 */ /* 0x000fe4000f8ec0ff */
[----:B--2---:R-:W-:-:S07]  /*08a0*/  UIMAD.WIDE.U32 UR16, UR6, UR5, URZ ;  /* 0x00000005061072a5 */ /* 0x004fce000f8e00ff */
[----:B------:R-:W-:Y:S02]  /*08b0*/  UMOV UR9, UR17 ;  /* 0x0000001100097c82 */ /* 0x000fe40008000000 */
[----:B------:R-:W-:-:S04]  /*08c0*/  UIADD3 UR5, UPT, UPT, UR6, -UR9, URZ ;  /* 0x8000000906057290 */ /* 0x000fc8000fffe0ff */
[----:B------:R-:W-:Y:S01]  /*08d0*/  USHF.R.U32.HI UR5, URZ, UR10, UR5 ;  /* 0x0000000aff057299 */ /* 0x000fe20008011605 */
[----:B------:R-:W2:Y:S03]  /*08e0*/  LDCU.64 UR10, c[0x0][0x620] ;  /* 0x0000c400ff0a77ac */ /* 0x000ea60008000a00 */
[----:B------:R-:W-:Y:S01]  /*08f0*/  UIADD3 UR5, UPT, UPT, UR9, UR5, URZ ;  /* 0x0000000509057290 */ /* 0x000fe2000fffe0ff */
[----:B------:R-:W3:Y:S03]  /*0900*/  LDCU UR9, c[0x0][0x628] ;  /* 0x0000c500ff0977ac */ /* 0x000ee60008000800 */
[----:B------:R-:W-:-:S04]  /*0910*/  USHF.R.U32.HI UR5, URZ, UR12, UR5 ;  /* 0x0000000cff057299 */ /* 0x000fc80008011605 */
[----:B------:R-:W-:-:S04]  /*0920*/  UIADD3 UR12, UPT, UPT, -UR5, URZ, URZ ;  /* 0x000000ff050c7290 */ /* 0x000fc8000fffe1ff */
[----:B----4-:R-:W-:-:S04]  /*0930*/  UIMAD UR4, UR4, UR12, UR6 ;  /* 0x0000000c040472a4 */ /* 0x010fc8000f8e0206 */
[----:B--2---:R-:W-:-:S04]  /*0940*/  UIMAD UR10, UR8, UR10, UR4 ;  /* 0x0000000a080a72a4 */ /* 0x004fc8000f8e0204 */
[----:B---3--:R-:W-:-:S03]  /*0950*/  UIMAD.WIDE.U32 UR8, UR10, UR9, URZ ;  /* 0x000000090a0872a5 */ /* 0x008fc6000f8e00ff */
[----:B------:R-:W2:Y:S01]  /*0960*/  LDCU UR4, c[0x0][0x60c] ;  /* 0x0000c180ff0477ac */ /* 0x000ea20008000800 */
[----:B------:R-:W-:-:S04]  /*0970*/  UIADD3 UR6, UPT, UPT, UR10, -UR9, URZ ;  /* 0x800000090a067290 */ /* 0x000fc8000fffe0ff */
[----:B------:R-:W-:-:S04]  /*0980*/  USHF.R.U32.HI UR6, URZ, UR38, UR6 ;  /* 0x00000026ff067299 */ /* 0x000fc80008011606 */
[----:B------:R-:W-:-:S04]  /*0990*/  UIADD3 UR6, UPT, UPT, UR9, UR6, URZ ;  /* 0x0000000609067290 */ /* 0x000fc8000fffe0ff */
[----:B------:R-:W-:Y:S02]  /*09a0*/  USHF.R.U32.HI UR12, URZ, UR31, UR6 ;  /* 0x0000001fff0c7299 */ /* 0x000fe40008011606 */
[----:B--2---:R-:W-:Y:S02]  /*09b0*/  UISETP.GE.AND UP0, UPT, UR39, UR4, UPT ;  /* 0x000000042700728c */ /* 0x004fe4000bf06270 */
[----:B------:R-:W-:-:S04]  /*09c0*/  UIADD3 UR6, UPT, UPT, -UR12, URZ, URZ ;  /* 0x000000ff0c067290 */ /* 0x000fc8000fffe1ff */
[----:B------:R-:W-:-:S03]  /*09d0*/  UIMAD UR11, UR6, UR11, UR10 ;  /* 0x0000000b060b72a4 */ /* 0x000fc6000f8e020a */
[----:B-1----:R-:W-:Y:S09]  /*09e0*/  BRA.U UP0, `(.L_x_5) ;  /* 0x0000003100147547 */ /* 0x002ff2000b800000 */
[----:B------:R-:W1:Y:S01]  /*09f0*/  S2UR UR4, SR_CgaCtaId ;  /* 0x00000000000479c3 */ /* 0x000e620000008800 */
[----:B------:R-:W-:Y:S01]  /*0a00*/  UMOV UR6, 0x400 ;  /* 0x0000040000067882 */ /* 0x000fe20000000000 */
[----:B------:R-:W2:Y:S01]  /*0a10*/  LDCU.64 UR8, c[0x0][0x348] ;  /* 0x00006900ff0877ac */ /* 0x000ea20008000a00 */
[----:B------:R-:W3:Y:S01]  /*0a20*/  LDCU UR10, c[0x0][0x614] ;  /* 0x0000c280ff0a77ac */ /* 0x000ee20008000800 */
[----:B------:R-:W-:Y:S02]  /*0a30*/  ULOP3.LUT UR5, URZ, UR5, URZ, 0x33, !UPT ;  /* 0x00000005ff057292 */ /* 0x000fe4000f8e33ff */
[----:B--2---:R-:W-:Y:S02]  /*0a40*/  UIADD3 UR16, UP0, UPT, UR8, 0x200, URZ ;  /* 0x0000020008107890 */ /* 0x004fe4000ff1e0ff */
[----:B-1----:R-:W-:Y:S02]  /*0a50*/  ULEA UR4, UR4, UR6, 0x18 ;  /* 0x0000000604047291 */ /* 0x002fe4000f8ec0ff */
[----:B---3--:R-:W-:-:S02]  /*0a60*/  UIADD3 UR10, UPT, UPT, UR5, UR10, URZ ;  /* 0x0000000a050a7290 */ /* 0x008fc4000fffe0ff */
[----:B------:R-:W-:Y:S02]  /*0a70*/  UIADD3.X UR17, UPT, UPT, URZ, UR9, URZ, UP0, !UPT ;  /* 0x00000009ff117290 */ /* 0x000fe400087fe4ff */
[----:B------:R-:W-:Y:S02]  /*0a80*/  UIADD3 UR8, UPT, UPT, UR4, 0x800, URZ ;  /* 0x0000080004087890 */ /* 0x000fe4000fffe0ff */
[----:B------:R-:W-:Y:S01]  /*0a90*/  UIADD3 UR13, UPT, UPT, UR4, 0x2800, URZ ;  /* 0x00002800040d7890 */ /* 0x000fe2000fffe0ff */
[----:B------:R-:W1:Y:S01]  /*0aa0*/  SYNCS.PHASECHK.TRANS64.TRYWAIT P0, [UR4+0xd0], RZ ;  /* 0x0000d0ffff0075a7 */ /* 0x000e620008001104 */
[----:B------:R-:W-:Y:S02]  /*0ab0*/  UIADD3 UR5, UPT, UPT, UR4, 0x4800, URZ ;  /* 0x0000480004057890 */ /* 0x000fe4000fffe0ff */
[----:B------:R-:W-:Y:S01]  /*0ac0*/  USHF.L.U32 UR10, UR10, 0x7, URZ ;  /* 0x000000070a0a7899 */ /* 0x000fe200080006ff */
[----:B------:R-:W-:Y:S01]  /*0ad0*/  UMOV UR9, URZ ;  /* 0x000000ff00097c82 */ /* 0x000fe20008000000 */
[----:B------:R-:W-:Y:S01]  /*0ae0*/  UMOV UR6, 0x40 ;  /* 0x0000004000067882 */ /* 0x000fe20000000000 */
[----:B-1----:R-:W-:Y:S09]  /*0af0*/  @!P0 BRA `(.L_x_6) ;  /* 0x000000c800b48947 */ /* 0x002ff20003800000 */
.L_x_59:
[----:B------:R2:W-:Y:S01]  /*0b00*/  UTMASTG.4D [UR8], [UR16], desc[URZ] ;  /* 0x0000ff08100073b5 */ /* 0x0005e20008019000 */
[----:B-1----:R-:W-:Y:S01]  /*0b10*/  HFMA2 R3, -RZ, RZ, 0, 5.9604644775390625e-08 ;  /* 0x00000001ff037431 */ /* 0x002fe200000001ff */
[----:B--2---:R-:W-:Y:S01]  /*0b20*/  UMOV UR8, UR13 ;  /* 0x0000000d00087c82 */ /* 0x004fe20008000000 */
[----:B------:R-:W-:Y:S01]  /*0b30*/  UMOV UR9, UR6 ;  /* 0x0000000600097c82 */ /* 0x000fe20008000000 */
[----:B------:R-:W-:Y:S01]  /*0b40*/  UMOV UR6, 0x80 ;  /* 0x0000008000067882 */ /* 0x000fe20000000000 */
[----:B------:R1:W-:Y:S02]  /*0b50*/  UTMASTG.4D [UR8], [UR16], desc[URZ] ;  /* 0x0000ff08100073b5 */ /* 0x0003e40008019000 */
[----:B-1----:R-:W-:Y:S01]  /*0b60*/  UMOV UR8, UR5 ;  /* 0x0000000500087c82 */ /* 0x002fe20008000000 */
[----:B------:R-:W-:Y:S02]  /*0b70*/  UMOV UR9, UR6 ;  /* 0x0000000600097c82 */ /* 0x000fe40008000000 */
[----:B------:R1:W-:Y:S01]  /*0b80*/  UTMASTG.4D [UR8], [UR16], desc[URZ] ;  /* 0x0000ff08100073b5 */ /* 0x0003e20008019000 */
[----:B------:R0:W-:Y:S01]  /*0b90*/  UTMACMDFLUSH ;  /* 0x00000000000079b7 */ /* 0x0001e20000000000 */
[----:B------:R-:W-:-:S04]  /*0ba0*/  DEPBAR.LE SB0, 0x0 ;  /* 0x000080000000791a */ /* 0x000fc80000000000 */
[----:B------:R1:W-:Y:S01]  /*0bb0*/  SYNCS.ARRIVE.TRANS64.ART0 RZ, [UR4+0xd8], R3 ;  /* 0x0000d803ffff79a7 */ /* 0x0003e20008500004 */
[----:B------:R-:W-:Y:S05]  /*0bc0*/  BRA `(.L_x_5) ;  /* 0x0000002c009c7947 */ /* 0x000fea0003800000 */
.L_x_123:
[----:B------:R-:W-:-:S08]  /*0bd0*/  NOP ;  /* 0x0000000000007918 */ /* 0x000fd00000000000 */
[----:B------:R-:W1:-:S00]  /*0be0*/  USETMAXREG.DEALLOC.CTAPOOL 0x38 ;  /* 0x00000038000079c8 */ /* 0x000e4000080e0500 */
[----:B------:R-:W2:Y:S01]  /*0bf0*/  S2UR UR9, SR_CgaCtaId ;  /* 0x00000000000979c3 */ /* 0x000ea20000008800 */
[----:B------:R-:W-:Y:S01]  /*0c00*/  NOP ;  /* 0x0000000000007918 */ /* 0x000fe20000000000 */
[----:B------:R-:W-:Y:S01]  /*0c10*/  UMOV UR4, 0x40 ;  /* 0x0000004000047882 */ /* 0x000fe20000000000 */
[----:B------:R-:W-:Y:S01]  /*0c20*/  UMOV UR8, 0x400 ;  /* 0x0000040000087882 */ /* 0x000fe20000000000 */
[----:B--2---:R-:W-:Y:S02]  /*0c30*/  ULEA UR4, UR9, UR4, 0x18 ;  /* 0x0000000409047291 */ /* 0x004fe4000f8ec0ff */
[----:B------:R-:W-:-:S07]  /*0c40*/  ULEA UR8, UR9, UR8, 0x18 ;  /* 0x0000000809087291 */ /* 0x000fce000f8ec0ff */
[----:B-1----:R-:W1:Y:S02]  /*0c50*/  LDS.U8 R3, [UR4] ;  /* 0x00000004ff037984 */ /* 0x002e640008000000 */
[----:B-1----:R-:W-:-:S13]  /*0c60*/  ISETP.NE.AND P0, PT, R3, RZ, PT ;  /* 0x000000ff0300720c */ /* 0x002fda0003f05270 */
[----:B------:R-:W-:Y:S05]  /*0c70*/  @P0 BRA `(.L_x_7) ;  /* 0x00000000007c0947 */ /* 0x000fea0003800000 */
[----:B------:R-:W-:-:S13]  /*0c80*/  ELECT P0, URZ, PT ;  /* 0x0000000000ff782f */ /* 0x000fda0003800000 */
[----:B------:R-:W-:Y:S05]  /*0c90*/  @!P0 BRA `(.L_x_8) ;  /* 0x0000000000848947 */ /* 0x000fea0003800000 */
[----:B------:R-:W-:Y:S01]  /*0ca0*/  UMOV UR4, 0x10 ;  /* 0x0000001000047882 */ /* 0x000fe20000000000 */
[----:B------:R-:W-:-:S04]  /*0cb0*/  IMAD.MOV.U32 R4, RZ, RZ, 0xffff ;  /* 0x0000ffffff047424 */ /* 0x000fc800078e00ff */
[----:B------:R-:W-:Y:S04]  /*0cc0*/  DEPBAR.LE SB1, 0x36 ;  /* 0x00009d800000791a */ /* 0x000fe80000000000 */
[----:B------:R-:W1:Y:S02]  /*0cd0*/  UTCATOMSWS.FIND_AND_SET.ALIGN UP0, UR4, UR4 ;  /* 0x00000004000475e3 */ /* 0x000e640008000800 */
[----:B-1----:R-:W-:Y:S01]  /*0ce0*/  PLOP3.LUT P0, PT, PT, PT, UP0, 0x80, 0x8 ;  /* 0x000000000008781c */ /* 0x002fe20003f0f008 */
[----:B------:R-:W-:-:S03]  /*0cf0*/  IMAD.U32 R5, RZ, RZ, UR4 ;  /* 0x00000004ff057e24 */ /* 0x000fc6000f8e00ff */
[----:B------:R-:W-:-:S04]  /*0d00*/  SEL R3, RZ, 0xffffffff, !P0 ;  /* 0xffffffffff037807 */ /* 0x000fc80004000000 */
[----:B------:R-:W-:Y:S01]  /*0d10*/  ISETP.NE.AND P0, PT, R3, RZ, PT ;  /* 0x000000ff0300720c */ /* 0x000fe20003f05270 */
[----:B------:R-:W-:-:S12]  /*0d20*/  IMAD.MOV.U32 R3, RZ, RZ, 0x1 ;  /* 0x00000001ff037424 */ /* 0x000fd800078e00ff */
[----:B------:R-:W-:Y:S05]  /*0d30*/  @P0 BRA `(.L_x_9) ;  /* 0x0000000000240947 */ /* 0x000fea0003800000 */
.L_x_10:
[----:B------:R-:W-:Y:S05]  /*0d40*/  NANOSLEEP 0x64 ;  /* 0x000000640000795d */ /* 0x000fea0003800000 */
[----:B------:R-:W-:-:S05]  /*0d50*/  UMOV UR4, 0x10 ;  /* 0x0000001000047882 */ /* 0x000fca0000000000 */
[----:B------:R-:W-:Y:S04]  /*0d60*/  DEPBAR.LE SB1, 0x36 ;  /* 0x00009d800000791a */ /* 0x000fe80000000000 */
[----:B------:R-:W1:Y:S02]  /*0d70*/  UTCATOMSWS.FIND_AND_SET.ALIGN UP0, UR4, UR4 ;  /* 0x00000004000475e3 */ /* 0x000e640008000800 */
[----:B-1----:R-:W-:-:S04]  /*0d80*/  PLOP3.LUT P0, PT, PT, PT, UP0, 0x80, 0x8 ;  /* 0x000000000008781c */ /* 0x002fc80003f0f008 */
[----:B------:R-:W-:-:S04]  /*0d90*/  SEL R5, RZ, 0xffffffff, !P0 ;  /* 0xffffffffff057807 */ /* 0x000fc80004000000 */
[----:B------:R-:W-:Y:S01]  /*0da0*/  ISETP.NE.AND P0, PT, R5, RZ, PT ;  /* 0x000000ff0500720c */ /* 0x000fe20003f05270 */
[----:B------:R-:W-:-:S12]  /*0db0*/  IMAD.U32 R5, RZ, RZ, UR4 ;  /* 0x00000004ff057e24 */ /* 0x000fd8000f8e00ff */
[----:B------:R-:W-:Y:S05]  /*0dc0*/  @!P0 BRA `(.L_x_10) ;  /* 0xfffffffc00dc8947 */ /* 0x000fea000383ffff */
.L_x_9:
[C---:B------:R-:W-:Y:S01]  /*0dd0*/  VIADD R6, R5.reuse, 0x10 ;  /* 0x0000001005067836 */ /* 0x040fe20000000000 */
[----:B------:R-:W-:Y:S01]  /*0de0*/  UMOV UR4, 0x50 ;  /* 0x0000005000047882 */ /* 0x000fe20000000000 */
[----:B------:R-:W-:Y:S01]  /*0df0*/  SHF.L.U32 R4, R4, R5, RZ ;  /* 0x0000000504047219 */ /* 0x000fe200000006ff */
[----:B------:R-:W-:Y:S01]  /*0e00*/  ULEA UR4, UR9, UR4, 0x18 ;  /* 0x0000000409047291 */ /* 0x000fe2000f8ec0ff */
[----:B------:R-:W-:Y:S01]  /*0e10*/  IMAD.SHL.U32 R5, R5, 0x20, RZ ;  /* 0x0000002005057824 */ /* 0x000fe200078e00ff */
[----:B------:R-:W-:-:S04]  /*0e20*/  SHF.L.U32 R3, R3, R6, RZ ;  /* 0x0000000603037219 */ /* 0x000fc800000006ff */
[----:B------:R-:W-:-:S05]  /*0e30*/  LOP3.LUT R3, R3, R4, RZ, 0xfc, !PT ;  /* 0x0000000403037212 */ /* 0x000fca00078efcff */
[----:B------:R1:W-:Y:S04]  /*0e40*/  ATOMS.OR RZ, [UR4], R3 ;  /* 0x00000003ffff798c */ /* 0x0003e8000b000004 */
[----:B------:R1:W-:Y:S01]  /*0e50*/  STS [UR8+0x108], R5 ;  /* 0x00010805ff007988 */ /* 0x0003e20008000808 */
[----:B------:R-:W-:Y:S05]  /*0e60*/  BRA `(.L_x_8) ;  /* 0x0000000000107947 */ /* 0x000fea0003800000 */
.L_x_7:
[----:B------:R-:W-:Y:S02]  /*0e70*/  MOV R3, 0xffffffff ;  /* 0xffffffff00037802 */ /* 0x000fe40000000f00 */
[----:B------:R-:W-:-:S03]  /*0e80*/  MOV R4, 0xeb0 ;  /* 0x00000eb000047802 */ /* 0x000fc60000000f00 */
[----:B------:R1:W-:Y:S04]  /*0e90*/  STS [UR8+0x108], R3 ;  /* 0x00010803ff007988 */ /* 0x0003e80008000808 */
[----:B-1----:R-:W-:Y:S05]  /*0ea0*/  CALL.REL.NOINC `($__internal_1_$__cuda_sm10x_tcgen05_guardrail_trap_phase_invalid_during_alloc) ;  /* 0x000000d000d07944 */ /* 0x002fea0003c00000 */
.L_x_8:
[----:B------:R-:W-:Y:S05]  /*0eb0*/  WARPSYNC.ALL ;  /* 0x0000000000007948 */ /* 0x000fea0003800000 */
[----:B------:R-:W-:Y:S01]  /*0ec0*/  NOP ;  /* 0x0000000000007918 */ /* 0x000fe20000000000 */
[----:B------:R-:W2:Y:S01]  /*0ed0*/  LDCU UR10, c[0x0][0x640] ;  /* 0x0000c800ff0a77ac */ /* 0x000ea20008000800 */
[----:B------:R-:W3:Y:S01]  /*0ee0*/  S2UR UR5, SR_CgaCtaId ;  /* 0x00000000000579c3 */ /* 0x000ee20000008800 */
[----:B------:R-:W4:Y:S01]  /*0ef0*/  LDCU UR6, c[0x0][0x654] ;  /* 0x0000ca80ff0677ac */ /* 0x000f220008000800 */
[----:B------:R-:W-:Y:S01]  /*0f00*/  UMOV UR4, 0x400 ;  /* 0x0000040000047882 */ /* 0x000fe20000000000 */
[----:B------:R-:W5:Y:S01]  /*0f10*/  LDCU UR16, c[0x0][0x634] ;  /* 0x0000c680ff1077ac */ /* 0x000f620008000800 */
[----:B--2---:R-:W-:-:S04]  /*0f20*/  UIMAD.WIDE.U32 UR10, UR39, UR10, URZ ;  /* 0x0000000a270a72a5 */ /* 0x004fc8000f8e00ff */
[----:B------:R-:W-:Y:S02]  /*0f30*/  UIADD3 UR10, UPT, UPT, -UR11, UR39, URZ ;  /* 0x000000270b0a7290 */ /* 0x000fe4000fffe1ff */
[----:B---3--:R-:W-:Y:S02]  /*0f40*/  ULEA UR4, UR5, UR4, 0x18 ;  /* 0x0000000405047291 */ /* 0x008fe4000f8ec0ff */
[----:B------:R-:W-:-:S04]  /*0f50*/  USHF.R.U32.HI UR10, URZ, UR22, UR10 ;  /* 0x00000016ff0a7299 */ /* 0x000fc8000801160a */
[----:B------:R-:W-:Y:S02]  /*0f60*/  UIADD3 UR10, UPT, UPT, UR11, UR10, URZ ;  /* 0x0000000a0b0a7290 */ /* 0x000fe4000fffe0ff */
[----:B------:R-:W-:Y:S02]  /*0f70*/  UIADD3 UR11, UPT, UPT, UR4, 0x800, URZ ;  /* 0x00000800040b7890 */ /* 0x000fe4000fffe0ff */
[----:B------:R-:W-:-:S04]  /*0f80*/  USHF.R.U32.HI UR10, URZ, UR15, UR10 ;  /* 0x0000000fff0a7299 */ /* 0x000fc8000801160a */
[----:B----4-:R-:W-:Y:S02]  /*0f90*/  UISETP.GE.AND UP0, UPT, UR10, UR6, UPT ;  /* 0x000000060a00728c */ /* 0x010fe4000bf06270 */
[----:B------:R-:W-:Y:S02]  /*0fa0*/  USHF.R.U32.HI UR6, URZ, 0x4, UR11 ;  /* 0x00000004ff067899 */ /* 0x000fe4000801160b */
[----:B------:R-:W-:Y:S02]  /*0fb0*/  UIADD3 UR10, UPT, UPT, -UR10, URZ, URZ ;  /* 0x000000ff0a0a7290 */ /* 0x000fe4000fffe1ff */
[----:B------:R-:W-:Y:S01]  /*0fc0*/  ULOP3.LUT UR6, UR6, 0x3fc0, URZ, 0xc0, !UPT ;  /* 0x00003fc006067892 */ /* 0x000fe2000f8ec0ff */
[----:B------:R-:W2:Y:S03]  /*0fd0*/  LDCU UR11, c[0x0][0x63c] ;  /* 0x0000c780ff0b77ac */ /* 0x000ea60008000800 */
[----:B------:R-:W-:Y:S01]  /*0fe0*/  ULOP3.LUT UR6, UR6, 0x10000, URZ, 0xfc, !UPT ;  /* 0x0001000006067892 */ /* 0x000fe2000f8efcff */
[----:B-----5:R-:W3:Y:S05]  /*0ff0*/  @UP0 LDCU UR16, c[0x0][0x64c] ;  /* 0x0000c980ff1007ac */ /* 0x020eea0008000800 */
[----:B-1----:R-:W-:Y:S01]  /*1000*/  MOV R3, UR6 ;  /* 0x0000000600037c02 */ /* 0x002fe20008000f00 */
[----:B------:R-:W-:-:S02]  /*1010*/  USEL UR12, UR30, UR14, !UP0 ;  /* 0x0000000e1e0c7287 */ /* 0x000fc4000c000000 */
[----:B------:R-:W-:Y:S02]  /*1020*/  USEL UR6, UR23, UR7, !UP0 ;  /* 0x0000000717067287 */ /* 0x000fe4000c000000 */
[----:B------:R-:W-:Y:S01]  /*1030*/  ULOP3.LUT UR12, UR12, 0xff, URZ, 0xc0, !UPT ;  /* 0x000000ff0c0c7892 */ /* 0x000fe2000f8ec0ff */
[----:B------:R-:W1:Y:S01]  /*1040*/  SHFL.IDX PT, R3, R3, RZ, 0x1f ;  /* 0x00001fff03037589 */ /* 0x000e6200000e0000 */
[----:B------:R-:W-:Y:S02]  /*1050*/  ULOP3.LUT UR6, UR6, 0xff, URZ, 0xc0, !UPT ;  /* 0x000000ff06067892 */ /* 0x000fe4000f8ec0ff */
[----:B--2---:R-:W-:Y:S01]  /*1060*/  UIMAD UR11, UR10, UR11, UR39 ;  /* 0x0000000b0a0b72a4 */ /* 0x004fe2000f8e0227 */
[----:B------:R-:W2:Y:S03]  /*1070*/  LDCU UR10, c[0x0][0x60c] ;  /* 0x0000c180ff0a77ac */ /* 0x000ea60008000800 */
[----:B---3--:R-:W-:-:S07]  /*1080*/  UIMAD.WIDE.U32 UR16, UR11, UR16, URZ ;  /* 0x000000100b1072a5 */ /* 0x008fce000f8e00ff */
[----:B------:R-:W-:Y:S02]  /*1090*/  UMOV UR13, UR17 ;  /* 0x00000011000d7c82 */ /* 0x000fe40008000000 */
[----:B------:R-:W-:-:S04]  /*10a0*/  UIADD3 UR11, UPT, UPT, UR11, -UR13, URZ ;  /* 0x8000000d0b0b7290 */ /* 0x000fc8000fffe0ff */
[----:B------:R-:W-:Y:S02]  /*10b0*/  USHF.R.U32.HI UR11, URZ, UR12, UR11 ;  /* 0x0000000cff0b7299 */ /* 0x000fe4000801160b */
[----:B--2---:R-:W-:Y:S01]  /*10c0*/  UISETP.GE.AND UP0, UPT, UR39, UR10, UPT ;  /* 0x0000000a2700728c */ /* 0x004fe2000bf06270 */
[----:B-1----:R-:W-:Y:S01]  /*10d0*/  R2UR UR56, R3 ;  /* 0x00000000033872ca */ /* 0x002fe200000e0000 */
[----:B------:R-:W-:-:S04]  /*10e0*/  UIADD3 UR11, UPT, UPT, UR13, UR11, URZ ;  /* 0x0000000b0d0b7290 */ /* 0x000fc8000fffe0ff */
[----:B------:R-:W-:Y:S01]  /*10f0*/  USHF.R.U32.HI UR6, URZ, UR6, UR11 ;  /* 0x00000006ff067299 */ /* 0x000fe2000801160b */
[----:B------:R-:W-:Y:S06]  /*1100*/  BAR.SYNC.DEFER_BLOCKING 0x2, 0x120 ;  /* 0x0084800000007b1d */ /* 0x000fec0000010000 */
[----:B------:R-:W1:Y:S01]  /*1110*/  LDS R16, [UR4+0x108] ;  /* 0x00010804ff107984 */ /* 0x000e620008000800 */
[----:B------:R-:W-:Y:S05]  /*1120*/  BRA.U UP0, `(.L_x_11) ;  /* 0x00000011005c7547 */ /* 0x000fea000b800000 */
[----:B------:R-:W2:Y:S02]  /*1130*/  SYNCS.PHASECHK.TRANS64.TRYWAIT P0, [UR4], RZ ;  /* 0x000000ffff0075a7 */ /* 0x000ea40008001104 */
[----:B--2---:R-:W-:Y:S05]  /*1140*/  @!P0 BRA `(.L_x_12) ;  /* 0x000000c400388947 */ /* 0x004fea0003800000 */
.L_x_61:
[----:B------:R-:W3:Y:S01]  /*1150*/  SYNCS.PHASECHK.TRANS64.TRYWAIT P0, [UR4+0x10], RZ ;  /* 0x000010ffff0075a7 */ /* 0x000ee20008001104 */
[----:B------:R-:W4:Y:S01]  /*1160*/  LDCU UR5, c[0x0][0x614] ;  /* 0x0000c280ff0577ac */ /* 0x000f220008000800 */
[----:B------:R-:W-:Y:S02]  /*1170*/  IMAD.MOV.U32 R4, RZ, RZ, RZ ;  /* 0x000000ffff047224 */ /* 0x000fe400078e00ff */
[----:B--2---:R-:W-:Y:S01]  /*1180*/  IMAD.MOV.U32 R3, RZ, RZ, RZ ;  /* 0x000000ffff037224 */ /* 0x004fe200078e00ff */
[----:B------:R-:W2:Y:S02]  /*1190*/  LDCU UR13, c[0x0][0x38c] ;  /* 0x00007180ff0d77ac */ /* 0x000ea40008000800 */
[C---:B------:R-:W-:Y:S01]  /*11a0*/  R2UR UR11, R4.reuse ;  /* 0x00000000040b72ca */ /* 0x040fe200000e0000 */
[----:B------:R-:W5:Y:S01]  /*11b0*/  LDCU UR20, c[0x0][0x380] ;  /* 0x00007000ff1477ac */ /* 0x000f620008000800 */
[----:B------:R-:W-:Y:S02]  /*11c0*/  R2UR UR10, R3 ;  /* 0x00000000030a72ca */ /* 0x000fe400000e0000 */
[----:B------:R-:W-:Y:S01]  /*11d0*/  R2UR UR9, R4 ;  /* 0x00000000040972ca */ /* 0x000fe200000e0000 */
[----:B------:R-:W-:Y:S01]  /*11e0*/  UIADD3 UR64, UPT, UPT, UR4, 0x6800, URZ ;  /* 0x0000680004407890 */ /* 0x000fe2000fffe0ff */
[----:B------:R-:W-:Y:S01]  /*11f0*/  UMOV UR42, 0x0 ;  /* 0x00000000002a7882 */ /* 0x000fe20000000000 */
[----:B------:R-:W-:-:S02]  /*1200*/  UMOV UR43, 0x1 ;  /* 0x00000001002b7882 */ /* 0x000fc40000000000 */
[----:B------:R-:W-:Y:S02]  /*1210*/  USHF.R.U32.HI UR64, URZ, 0x4, UR64 ;  /* 0x00000004ff407899 */ /* 0x000fe40008011640 */
[----:B----4-:R-:W-:Y:S02]  /*1220*/  UIADD3 UR5, UPT, UPT, -UR6, UR5, URZ ;  /* 0x0000000506057290 */ /* 0x010fe4000fffe1ff */
[----:B------:R-:W-:Y:S02]  /*1230*/  ULOP3.LUT UR64, UR64, 0x3fc0, URZ, 0xc0, !UPT ;  /* 0x00003fc040407892 */ /* 0x000fe4000f8ec0ff */
[----:B--2---:R-:W-:Y:S02]  /*1240*/  UIADD3 UR8, UPT, UPT, -UR13, URZ, URZ ;  /* 0x000000ff0d087290 */ /* 0x004fe4000fffe1ff */
[----:B------:R-:W-:Y:S02]  /*1250*/  UIADD3 UR6, UPT, UPT, UR13, -0x1, URZ ;  /* 0xffffffff0d067890 */ /* 0x000fe4000fffe0ff */
[----:B-----5:R-:W-:-:S02]  /*1260*/  UIADD3 UR20, UPT, UPT, UR13, -UR20, URZ ;  /* 0x800000140d147290 */ /* 0x020fc4000fffe0ff */
[----:B------:R-:W-:Y:S02]  /*1270*/  UISETP.GT.AND UP0, UPT, UR13, URZ, UPT ;  /* 0x000000ff0d00728c */ /* 0x000fe4000bf04270 */
[----:B------:R-:W-:Y:S02]  /*1280*/  ULEA UR20, UR5, UR20, 0x7 ;  /* 0x0000001405147291 */ /* 0x000fe4000f8e38ff */
[----:B------:R-:W-:Y:S02]  /*1290*/  USHF.R.S32.HI UR8, URZ, 0x1f, UR8 ;  /* 0x0000001fff087899 */ /* 0x000fe40008011408 */
[----:B------:R-:W-:Y:S02]  /*12a0*/  UIADD3 UR17, UPT, UPT, -UR20, URZ, URZ ;  /* 0x000000ff14117290 */ /* 0x000fe4000fffe1ff */
[----:B------:R-:W-:Y:S02]  /*12b0*/  UIADD3 UR19, UPT, UPT, UR20, -0x1, URZ ;  /* 0xffffffff14137890 */ /* 0x000fe4000fffe0ff */
[----:B------:R-:W-:-:S02]  /*12c0*/  USHF.R.S32.HI UR17, URZ, 0x1f, UR17 ;  /* 0x0000001fff117899 */ /* 0x000fc40008011411 */
[----:B------:R-:W-:Y:S02]  /*12d0*/  USHF.R.S32.HI UR5, URZ, 0x1f, UR6 ;  /* 0x0000001fff057899 */ /* 0x000fe40008011406 */
[----:B------:R-:W-:Y:S01]  /*12e0*/  ULEA.HI UR13, UR8, -UR13, URZ, 0x7 ;  /* 0x8000000d080d7291 */ /* 0x000fe2000f8f38ff */
[----:B------:R-:W-:Y:S01]  /*12f0*/  R2UR UR8, R3 ;  /* 0x00000000030872ca */ /* 0x000fe200000e0000 */
[----:B------:R-:W-:Y:S02]  /*1300*/  USHF.R.S32.HI UR18, URZ, 0x1f, UR19 ;  /* 0x0000001fff127899 */ /* 0x000fe40008011413 */
[----:B------:R-:W-:Y:S02]  /*1310*/  ULEA.HI UR17, UR17, -UR20, URZ, 0x7 ;  /* 0x8000001411117291 */ /* 0x000fe4000f8f38ff */
[----:B------:R-:W-:Y:S01]  /*1320*/  ULEA.HI UR5, UR5, UR6, URZ, 0x7 ;  /* 0x0000000605057291 */ /* 0x000fe2000f8f38ff */
[----:B------:R-:W-:Y:S01]  /*1330*/  R2UR UR6, R4 ;  /* 0x00000000040672ca */ /* 0x000fe200000e0000 */
[----:B------:R-:W-:-:S02]  /*1340*/  ULOP3.LUT UR64, UR64, 0x10000, URZ, 0xfc, !UPT ;  /* 0x0001000040407892 */ /* 0x000fc4000f8efcff */
[----:B------:R-:W-:Y:S02]  /*1350*/  USHF.R.S32.HI UR13, URZ, 0x7, UR13 ;  /* 0x00000007ff0d7899 */ /* 0x000fe4000801140d */
[----:B------:R-:W-:Y:S02]  /*1360*/  ULEA.HI UR18, UR18, UR19, URZ, 0x7 ;  /* 0x0000001312127291 */ /* 0x000fe4000f8f38ff */
[----:B------:R-:W-:Y:S02]  /*1370*/  USHF.R.S32.HI UR17, URZ, 0x7, UR17 ;  /* 0x00000007ff117899 */ /* 0x000fe40008011411 */
[----:B------:R-:W-:Y:S01]  /*1380*/  @UP0 UIMAD.WIDE UR24, UR5, 0x2000000, UR42 ;  /* 0x02000000051808a5 */ /* 0x000fe2000f8e022a */
[----:B------:R-:W-:Y:S01]  /*1390*/  R2UR UR5, R3 ;  /* 0x00000000030572ca */ /* 0x000fe200000e0000 */
[----:B------:R-:W-:Y:S02]  /*13a0*/  UIADD3 UR54, UPT, UPT, UR56, 0x2, URZ ;  /* 0x0000000238367890 */ /* 0x000fe4000fffe0ff */
[----:B------:R-:W-:-:S02]  /*13b0*/  UIADD3 UR52, UPT, UPT, UR56, 0x200, URZ ;  /* 0x0000020038347890 */ /* 0x000fc4000fffe0ff */
[----:B------:R-:W-:Y:S02]  /*13c0*/  UIADD3 UR50, UPT, UPT, UR56, 0x202, URZ ;  /* 0x0000020238327890 */ /* 0x000fe4000fffe0ff */
[----:B------:R-:W-:Y:S02]  /*13d0*/  UIADD3 UR48, UPT, UPT, UR56, 0x400, URZ ;  /* 0x0000040038307890 */ /* 0x000fe4000fffe0ff */
[----:B------:R-:W-:Y:S01]  /*13e0*/  UIADD3 UR46, UPT, UPT, UR56, 0x402, URZ ;  /* 0x00000402382e7890 */ /* 0x000fe2000fffe0ff */
[----:B------:R-:W-:Y:S01]  /*13f0*/  UMOV UR40, 0x0 ;  /* 0x0000000000287882 */ /* 0x000fe20000000000 */
        /* <DEDUP_REMOVED lines=11> */
[----:B------:R-:W-:-:S02]  /*14b0*/  UIADD3 UR16, UPT, UPT, UR4, 0x90, URZ ;  /* 0x0000009004107890 */ /* 0x000fc4000fffe0ff */
[----:B------:R-:W-:Y:S02]  /*14c0*/  UIADD3 UR12, UPT, UPT, UR4, 0x50, URZ ;  /* 0x00000050040c7890 */ /* 0x000fe4000fffe0ff */
[----:B------:R-:W-:Y:S02]  /*14d0*/  UISETP.GT.AND UP1, UPT, UR20, URZ, UPT ;  /* 0x000000ff1400728c */ /* 0x000fe4000bf24270 */
[----:B------:R-:W-:Y:S02]  /*14e0*/  UIADD3 UR62, UPT, UPT, UR64, 0x2, URZ ;  /* 0x00000002403e7890 */ /* 0x000fe4000fffe0ff */
[----:B------:R-:W-:Y:S02]  /*14f0*/  UIADD3 UR60, UPT, UPT, UR64, 0x200, URZ ;  /* 0x00000200403c7890 */ /* 0x000fe4000fffe0ff */
[----:B------:R-:W-:Y:S02]  /*1500*/  UIADD3 UR58, UPT, UPT, UR64, 0x202, URZ ;  /* 0x00000202403a7890 */ /* 0x000fe4000fffe0ff */
[----:B------:R-:W-:-:S02]  /*1510*/  UIADD3 UR44, UPT, UPT, UR64, 0x400, URZ ;  /* 0x00000400402c7890 */ /* 0x000fc4000fffe0ff */
[----:B------:R-:W-:Y:S01]  /*1520*/  UIADD3 UR42, UPT, UPT, UR64, 0x402, URZ ;  /* 0x00000402402a7890 */ /* 0x000fe2000fffe0ff */
[----:B------:R-:W-:Y:S01]  /*1530*/  UMOV UR57, 0x80004020 ;  /* 0x8000402000397882 */ /* 0x000fe20000000000 */
[----:B------:R-:W-:Y:S01]  /*1540*/  UMOV UR55, 0x80004020 ;  /* 0x8000402000377882 */ /* 0x000fe20000000000 */
[----:B------:R-:W-:Y:S01]  /*1550*/  UMOV UR53, 0x80004020 ;  /* 0x8000402000357882 */ /* 0x000fe20000000000 */
[----:B------:R-:W-:Y:S01]  /*1560*/  UIADD3 UR13, UPT, UPT, -UR13, URZ, URZ ;  /* 0x000000ff0d0d7290 */ /* 0x000fe2000fffe1ff */
[----:B------:R-:W-:Y:S01]  /*1570*/  UMOV UR51, 0x80004020 ;  /* 0x8000402000337882 */ /* 0x000fe20000000000 */
[----:B------:R-:W-:Y:S01]  /*1580*/  UMOV UR49, 0x80004020 ;  /* 0x8000402000317882 */ /* 0x000fe20000000000 */
[----:B------:R-:W-:Y:S01]  /*1590*/  ULEA.HI.SX32 UR18, UR18, 0x1, 0x19 ;  /* 0x0000000112127891 */ /* 0x000fe2000f8fcaff */
[----:B------:R-:W-:Y:S01]  /*15a0*/  UMOV UR47, 0x80004020 ;  /* 0x80004020002f7882 */ /* 0x000fe20000000000 */
[----:B------:R-:W-:Y:S01]  /*15b0*/  UIADD3 UR17, UPT, UPT, -UR17, URZ, URZ ;  /* 0x000000ff11117290 */ /* 0x000fe2000fffe1ff */
[----:B------:R-:W-:Y:S01]  /*15c0*/  UMOV UR65, 0x80004020 ;  /* 0x8000402000417882 */ /* 0x000fe20000000000 */
[----:B------:R-:W-:Y:S01]  /*15d0*/  UMOV UR63, 0x80004020 ;  /* 0x80004020003f7882 */ /* 0x000fe20000000000 */
[----:B------:R-:W-:Y:S01]  /*15e0*/  UMOV UR61, 0x80004020 ;  /* 0x80004020003d7882 */ /* 0x000fe20000000000 */
[----:B------:R-:W-:Y:S01]  /*15f0*/  UMOV UR59, 0x80004020 ;  /* 0x80004020003b7882 */ /* 0x000fe20000000000 */
[----:B------:R-:W-:Y:S01]  /*1600*/  UMOV UR45, 0x80004020 ;  /* 0x80004020002d7882 */ /* 0x000fe20000000000 */
[----:B------:R-:W-:Y:S01]  /*1610*/  UMOV UR43, 0x80004020 ;  /* 0x80004020002b7882 */ /* 0x000fe20000000000 */
[----:B---3--:R-:W-:Y:S05]  /*1620*/  @!P0 BRA `(.L_x_13) ;  /* 0x000000c000188947 */ /* 0x008fea0003800000 */
.L_x_63:
[----:B------:R-:W-:Y:S01]  /*1630*/  UTCQMMA gdesc[UR56], gdesc[UR64], tmem[UR11], tmem[UR40], idesc[UR41], !UPT ;  /* 0x00ff2840380075ea */ /* 0x000fe2000f80030b */
[----:B------:R-:W-:Y:S01]  /*1640*/  UTCQMMA gdesc[UR54], gdesc[UR62], tmem[UR10], tmem[UR36], idesc[UR37], UPT ;  /* 0x00ff243e360075ea */ /* 0x000fe2000b80030a */
[----:B------:R-:W-:Y:S01]  /*1650*/  UTCQMMA gdesc[UR52], gdesc[UR60], tmem[UR9], tmem[UR34], idesc[UR35], UPT ;  /* 0x00ff223c340075ea */ /* 0x000fe2000b800309 */
[----:B------:R-:W-:Y:S01]  /*1660*/  UTCQMMA gdesc[UR50], gdesc[UR58], tmem[UR8], tmem[UR32], idesc[UR33], UPT ;  /* 0x00ff203a320075ea */ /* 0x000fe2000b800308 */
[----:B------:R3:W-:Y:S01]  /*1670*/  UTCQMMA gdesc[UR48], gdesc[UR44], tmem[UR6], tmem[UR28], idesc[UR29], UPT ;  /* 0x00ff1c2c300075ea */ /* 0x0007e2000b800306 */
[----:B------:R4:W-:Y:S01]  /*1680*/  UTCQMMA gdesc[UR46], gdesc[UR42], tmem[UR5], tmem[UR26], idesc[UR27], UPT ;  /* 0x00ff1a2a2e0075ea */ /* 0x0009e2000b800305 */
[----:B------:R4:W-:Y:S01]  /*1690*/  UTCBAR [UR16], URZ ;  /* 0x000000ff100073e9 */ /* 0x0009e200080000ff */
[----:B------:R-:W-:Y:S01]  /*16a0*/  @!UP1 UMOV UR18, UR17 ;  /* 0x0000001100129c82 */ /* 0x000fe20008000000 */
[----:B------:R-:W-:Y:S01]  /*16b0*/  @UP0 UMOV UR13, UR25 ;  /* 0x00000019000d0c82 */ /* 0x000fe20008000000 */
[----:B------:R4:W-:Y:S01]  /*16c0*/  UTCBAR [UR12], URZ ;  /* 0x000000ff0c0073e9 */ /* 0x0009e200080000ff */
[----:B------:R-:W-:Y:S01]  /*16d0*/  UISETP.LT.AND UP0, UPT, UR18, UR13, UPT ;  /* 0x0000000d1200728c */ /* 0x000fe2000bf01270 */
[----:B------:R-:W-:-:S03]  /*16e0*/  CS2R R14, SRZ ;  /* 0x00000000000e7805 */ /* 0x000fc6000001ff00 */
[----:B------:R-:W-:-:S03]  /*16f0*/  USEL UR18, UR18, UR13, UP0 ;  /* 0x0000000d12127287 */ /* 0x000fc60008000000 */
[----:B------:R-:W-:Y:S01]  /*1700*/  UMOV UR13, URZ ;  /* 0x000000ff000d7c82 */ /* 0x000fe20008000000 */
[----:B------:R-:W-:Y:S01]  /*1710*/  UISETP.GE.AND UP0, UPT, UR18, 0x2, UPT ;  /* 0x000000021200788c */ /* 0x000fe2000bf06270 */
[----:B---3--:R-:W-:-:S08]  /*1720*/  UMOV UR6, 0x1 ;  /* 0x0000000100067882 */ /* 0x008fd00000000000 */
[----:B------:R-:W-:Y:S05]  /*1730*/  BRA.U !UP0, `(.L_x_14) ;  /* 0x0000000508f07547 */ /* 0x000fea000b800000 */
[----:B------:R-:W-:Y:S01]  /*1740*/  CS2R R14, SRZ ;  /* 0x00000000000e7805 */ /* 0x000fe2000001ff00 */
[----:B------:R-:W-:Y:S01]  /*1750*/  IMAD.MOV.U32 R8, RZ, RZ, RZ ;  /* 0x000000ffff087224 */ /* 0x000fe200078e00ff */
[----:B------:R-:W-:Y:S02]  /*1760*/  CS2R R6, SRZ ;  /* 0x0000000000067805 */ /* 0x000fe4000001ff00 */
[----:B------:R-:W-:Y:S01]  /*1770*/  CS2R R4, SRZ ;  /* 0x0000000000047805 */ /* 0x000fe2000001ff00 */
[----:B--2---:R-:W-:Y:S01]  /*1780*/  IMAD.MOV.U32 R3, RZ, RZ, RZ ;  /* 0x000000ffff037224 */ /* 0x004fe200078e00ff */
[----:B------:R-:W-:Y:S01]  /*1790*/  UIADD3 UR9, UPT, UPT, -UR18, URZ, URZ ;  /* 0x000000ff12097290 */ /* 0x000fe2000fffe1ff */
[----:B------:R-:W-:Y:S01]  /*17a0*/  UMOV UR6, 0x1 ;  /* 0x0000000100067882 */ /* 0x000fe20000000000 */
[----:B------:R-:W-:Y:S01]  /*17b0*/  UMOV UR13, URZ ;  /* 0x000000ff000d7c82 */ /* 0x000fe20008000000 */
[----:B------:R-:W-:Y:S01]  /*17c0*/  UMOV UR44, 0x0 ;  /* 0x00000000002c7882 */ /* 0x000fe20000000000 */
[----:B------:R-:W-:Y:S01]  /*17d0*/  UMOV UR45, 0x8310010 ;  /* 0x08310010002d7882 */ /* 0x000fe20000000000 */
[----:B----4-:R-:W-:Y:S01]  /*17e0*/  UMOV UR42, 0x0 ;  /* 0x00000000002a7882 */ /* 0x010fe20000000000 */
        /* <DEDUP_REMOVED lines=13> */
[----:B------:R-:W-:Y:S01]  /*18c0*/  UIADD3 UR8, UPT, UPT, UR4, 0x90, URZ ;  /* 0x0000009004087890 */ /* 0x000fe2000fffe0ff */
[----:B------:R-:W-:Y:S01]  /*18d0*/  UMOV UR16, 0x0 ;  /* 0x0000000000107882 */ /* 0x000fe20000000000 */
[----:B------:R-:W-:Y:S01]  /*18e0*/  UMOV UR17, 0x8200010 ;  /* 0x0820001000117882 */ /* 0x000fe20000000000 */
[----:B------:R-:W-:Y:S01]  /*18f0*/  UMOV UR10, 0x0 ;  /* 0x00000000000a7882 */ /* 0x000fe20000000000 */
[----:B------:R-:W-:-:S08]  /*1900*/  UMOV UR11, 0x8200010 ;  /* 0x08200010000b7882 */ /* 0x000fd00000000000 */
.L_x_19:
[----:B-----5:R-:W-:Y:S01]  /*1910*/  ULEA UR12, UR6, UR4, 0x3 ;  /* 0x00000004060c7291 */ /* 0x020fe2000f8e18ff */
[----:B--2---:R-:W-:Y:S02]  /*1920*/  SHF.L.U32 R11, R14, 0x1f, RZ ;  /* 0x0000001f0e0b7819 */ /* 0x004fe400000006ff */
[----:B------:R-:W-:Y:S06]  /*1930*/  SHF.L.U32 R12, R15, 0x1f, RZ ;  /* 0x0000001f0f0c7819 */ /* 0x000fec00000006ff */
[----:B------:R-:W2:Y:S02]  /*1940*/  SYNCS.PHASECHK.TRANS64.TRYWAIT P0, [UR12+0x10], R11 ;  /* 0x0000100bff0075a7 */ /* 0x000ea4000800110c */
[----:B--2---:R-:W-:Y:S05]  /*1950*/  @!P0 BRA `(.L_x_15) ;  /* 0x000000bc00648947 */ /* 0x004fea0003800000 */
.L_x_65:
[----:B------:R-:W-:Y:S01]  /*1960*/  UIMAD UR5, UR6, 0x6000, UR4 ;  /* 0x00006000060578a4 */ /* 0x000fe2000f8e0204 */
[----:B------:R-:W3:Y:S01]  /*1970*/  SYNCS.PHASECHK.TRANS64.TRYWAIT P0, [UR4+0x98], R12 ;  /* 0x0000980cff0075a7 */ /* 0x000ee20008001104 */
[----:B------:R-:W-:Y:S01]  /*1980*/  UISETP.NE.U32.AND UP0, UPT, UR13, URZ, UPT ;  /* 0x000000ff0d00728c */ /* 0x000fe2000bf05070 */
[----:B--2---:R-:W-:Y:S01]  /*1990*/  IMAD.MOV.U32 R11, RZ, RZ, 0x40 ;  /* 0x00000040ff0b7424 */ /* 0x004fe200078e00ff */
[----:B------:R-:W-:Y:S01]  /*19a0*/  UIADD3 UR20, UPT, UPT, UR5, 0x6800, URZ ;  /* 0x0000680005147890 */ /* 0x000fe2000fffe0ff */
[----:B------:R-:W-:Y:S01]  /*19b0*/  IMAD.MOV.U32 R10, RZ, RZ, 0x100 ;  /* 0x00000100ff0a7424 */ /* 0x000fe200078e00ff */
[----:B------:R-:W-:Y:S01]  /*19c0*/  UMOV UR61, 0x80004020 ;  /* 0x80004020003d7882 */ /* 0x000fe20000000000 */
[----:B------:R-:W-:Y:S01]  /*19d0*/  IMAD.MOV.U32 R9, RZ, RZ, 0x48 ;  /* 0x00000048ff097424 */ /* 0x000fe200078e00ff */
[----:B------:R-:W-:Y:S01]  /*19e0*/  USHF.R.U32.HI UR20, URZ, 0x4, UR20 ;  /* 0x00000004ff147899 */ /* 0x000fe20008011614 */
[----:B------:R-:W-:Y:S01]  /*19f0*/  R2UR UR26, R11 ;  /* 0x000000000b1a72ca */ /* 0x000fe200000e0000 */
[----:B------:R-:W-:Y:S01]  /*1a00*/  IMAD.MOV.U32 R11, RZ, RZ, 0x100 ;  /* 0x00000100ff0b7424 */ /* 0x000fe200078e00ff */
[----:B------:R-:W-:Y:S01]  /*1a10*/  R2UR UR27, R10 ;  /* 0x000000000a1b72ca */ /* 0x000fe200000e0000 */
[----:B------:R-:W-:Y:S01]  /*1a20*/  ULOP3.LUT UR20, UR20, 0x3fc0, URZ, 0xc0, !UPT ;  /* 0x00003fc014147892 */ /* 0x000fe2000f8ec0ff */
[----:B------:R-:W-:Y:S01]  /*1a30*/  R2UR UR24, R9 ;  /* 0x00000000091872ca */ /* 0x000fe200000e0000 */
[----:B------:R-:W-:Y:S01]  /*1a40*/  IMAD.MOV.U32 R10, RZ, RZ, 0x50 ;  /* 0x00000050ff0a7424 */ /* 0x000fe200078e00ff */
[----:B------:R-:W-:Y:S01]  /*1a50*/  R2UR UR25, R11 ;  /* 0x000000000b1972ca */ /* 0x000fe200000e0000 */
[----:B------:R-:W-:Y:S01]  /*1a60*/  ULOP3.LUT UR60, UR20, 0x2000000, URZ, 0xfc, !UPT ;  /* 0x02000000143c7892 */ /* 0x000fe2000f8efcff */
[----:B------:R-:W-:Y:S01]  /*1a70*/  IMAD.MOV.U32 R9, RZ, RZ, 0x100 ;  /* 0x00000100ff097424 */ /* 0x000fe200078e00ff */
[----:B------:R-:W-:Y:S01]  /*1a80*/  UMOV UR65, 0x80004020 ;  /* 0x8000402000417882 */ /* 0x000fe20000000000 */
[----:B------:R-:W-:Y:S01]  /*1a90*/  R2UR UR20, R10 ;  /* 0x000000000a1472ca */ /* 0x000fe200000e0000 */
[----:B------:R-:W-:Y:S02]  /*1aa0*/  UIADD3 UR64, UPT, UPT, UR60, 0x80, URZ ;  /* 0x000000803c407890 */ /* 0x000fe4000fffe0ff */
[----:B------:R-:W-:Y:S01]  /*1ab0*/  UIADD3 UR62, UPT, UPT, UR60, 0x100, URZ ;  /* 0x000001003c3e7890 */ /* 0x000fe2000fffe0ff */
[----:B------:R-:W-:Y:S01]  /*1ac0*/  R2UR UR21, R9 ;  /* 0x00000000091572ca */ /* 0x000fe200000e0000 */
[----:B------:R-:W-:Y:S01]  /*1ad0*/  UMOV UR63, 0x80004020 ;  /* 0x80004020003f7882 */ /* 0x000fe20000000000 */
[----:B------:R-:W-:Y:S02]  /*1ae0*/  @!UPT UIADD3 URZ, UPT, UPT, URZ, URZ, URZ ;  /* 0x000000fffffff290 */ /* 0x000fe4000fffe0ff */
[----:B---3--:R-:W-:Y:S11]  /*1af0*/  @!P0 BRA `(.L_x_16) ;  /* 0x000000bc00188947 */ /* 0x008ff60003800000 */
.L_x_67:
[----:B------:R3:W-:Y:S01]  /*1b00*/  UTCQMMA tmem[UR26], gdesc[UR60], tmem[UR27], tmem[UR44], idesc[UR45], UP0 ;  /* 0x00ff2c3c1a0079ea */ /* 0x0007e2000800031b */
[----:B------:R-:W-:Y:S01]  /*1b10*/  UTCQMMA tmem[UR24], gdesc[UR64], tmem[UR25], tmem[UR42], idesc[UR43], UPT ;  /* 0x00ff2a40180079ea */ /* 0x000fe2000b800319 */
[----:B------:R4:W-:Y:S01]  /*1b20*/  UTCQMMA tmem[UR20], gdesc[UR62], tmem[UR21], tmem[UR40], idesc[UR41], UPT ;  /* 0x00ff283e140079ea */ /* 0x0009e2000b800315 */
[----:B------:R-:W5:Y:S01]  /*1b30*/  SYNCS.PHASECHK.TRANS64.TRYWAIT P0, [UR4+0xa0], R12 ;  /* 0x0000a00cff0075a7 */ /* 0x000f620008001104 */
[----:B------:R-:W-:Y:S01]  /*1b40*/  UIADD3 UR6, UPT, UPT, UR6, 0x1, URZ ;  /* 0x0000000106067890 */ /* 0x000fe2000fffe0ff */
[----:B------:R-:W-:Y:S01]  /*1b50*/  IMAD.MOV.U32 R10, RZ, RZ, 0x58 ;  /* 0x00000058ff0a7424 */ /* 0x000fe200078e00ff */
[----:B------:R-:W-:Y:S01]  /*1b60*/  UIADD3 UR58, UPT, UPT, UR12, 0x50, URZ ;  /* 0x000000500c3a7890 */ /* 0x000fe2000fffe0ff */
[----:B--2---:R-:W-:Y:S01]  /*1b70*/  IMAD.MOV.U32 R9, RZ, RZ, 0x100 ;  /* 0x00000100ff097424 */ /* 0x004fe200078e00ff */
[----:B------:R-:W-:Y:S02]  /*1b80*/  UISETP.NE.AND UP0, UPT, UR6, 0x8, UPT ;  /* 0x000000080600788c */ /* 0x000fe4000bf05270 */
[----:B------:R-:W-:Y:S02]  /*1b90*/  R2UR UR5, R10 ;  /* 0x000000000a0572ca */ /* 0x000fe400000e0000 */
[----:B------:R-:W-:Y:S01]  /*1ba0*/  USEL UR13, URZ, 0x1, UP0 ;  /* 0x00000001ff0d7887 */ /* 0x000fe20008000000 */
[----:B------:R-:W-:Y:S01]  /*1bb0*/  R2UR UR12, R9 ;  /* 0x00000000090c72ca */ /* 0x000fe200000e0000 */
[----:B------:R-:W-:Y:S04]  /*1bc0*/  USEL UR6, UR6, URZ, UP0 ;  /* 0x000000ff06067287 */ /* 0x000fe80008000000 */
[----:B------:R-:W-:Y:S01]  /*1bd0*/  LOP3.LUT R14, R14, UR13, RZ, 0x3c, !PT ;  /* 0x0000000d0e0e7c12 */ /* 0x000fe2000f8e3cff */
[----:B---3--:R-:W-:Y:S02]  /*1be0*/  ULEA UR26, UR6, UR4, 0x3 ;  /* 0x00000004061a7291 */ /* 0x008fe4000f8e18ff */
[----:B----4-:R-:W-:Y:S01]  /*1bf0*/  UIADD3 UR20, UPT, UPT, UR60, 0x180, URZ ;  /* 0x000001803c147890 */ /* 0x010fe2000fffe0ff */
[----:B-----5:R-:W-:Y:S11]  /*1c00*/  @!P0 BRA `(.L_x_17) ;  /* 0x000000b800f08947 */ /* 0x020ff60003800000 */
.L_x_69:
[----:B------:R-:W-:Y:S01]  /*1c10*/  SHF.L.U32 R11, R14, 0x1f, RZ ;  /* 0x0000001f0e0b7819 */ /* 0x000fe200000006ff */
[----:B------:R-:W-:Y:S02]  /*1c20*/  UMOV UR21, 0x80004020 ;  /* 0x8000402000157882 */ /* 0x000fe40000000000 */
[----:B------:R3:W-:Y:S01]  /*1c30*/  UTCQMMA tmem[UR5], gdesc[UR20], tmem[UR12], tmem[UR36], idesc[UR37], UPT ;  /* 0x00ff2414050079ea */ /* 0x0007e2000b80030c */
[----:B------:R3:W-:Y:S01]  /*1c40*/  UTCBAR [UR58], URZ ;  /* 0x000000ff3a0073e9 */ /* 0x0007e200080000ff */
[----:B------:R-:W4:Y:S02]  /*1c50*/  SYNCS.PHASECHK.TRANS64.TRYWAIT P0, [UR26+0x10], R11 ;  /* 0x0000100bff0075a7 */ /* 0x000f24000800111a */
[----:B---34-:R-:W-:Y:S05]  /*1c60*/  @!P0 BRA `(.L_x_18) ;  /* 0x000000b800f48947 */ /* 0x018fea0003800000 */
.L_x_71:
[----:B------:R-:W-:Y:S01]  /*1c70*/  UIMAD UR5, UR6, 0x6000, UR4 ;  /* 0x00006000060578a4 */ /* 0x000fe2000f8e0204 */
[----:B------:R-:W-:Y:S01]  /*1c80*/  R2UR UR25, R8 ;  /* 0x00000000081972ca */ /* 0x000fe200000e0000 */
[----:B------:R-:W-:Y:S01]  /*1c90*/  UIADD3 UR26, UPT, UPT, UR26, 0x50, URZ ;  /* 0x000000501a1a7890 */ /* 0x000fe2000fffe0ff */
[----:B------:R-:W-:Y:S01]  /*1ca0*/  R2UR UR24, R7 ;  /* 0x00000000071872ca */ /* 0x000fe200000e0000 */
[----:B------:R-:W-:Y:S01]  /*1cb0*/  UIADD3 UR12, UPT, UPT, UR5, 0x6800, URZ ;  /* 0x00006800050c7890 */ /* 0x000fe2000fffe0ff */
[----:B------:R-:W-:Y:S01]  /*1cc0*/  R2UR UR21, R6 ;  /* 0x00000000061572ca */ /* 0x000fe200000e0000 */
[----:B------:R-:W-:Y:S01]  /*1cd0*/  UIADD3 UR27, UPT, UPT, UR6, 0x1, URZ ;  /* 0x00000001061b7890 */ /* 0x000fe2000fffe0ff */
[----:B------:R-:W-:Y:S01]  /*1ce0*/  R2UR UR20, R5 ;  /* 0x00000000051472ca */ /* 0x000fe200000e0000 */
[----:B------:R-:W-:Y:S01]  /*1cf0*/  USHF.R.U32.HI UR12, URZ, 0x4, UR12 ;  /* 0x00000004ff0c7899 */ /* 0x000fe2000801160c */
[----:B------:R-:W-:Y:S01]  /*1d00*/  R2UR UR13, R4 ;  /* 0x00000000040d72ca */ /* 0x000fe200000e0000 */
[----:B------:R-:W-:Y:S01]  /*1d10*/  UISETP.NE.AND UP0, UPT, UR27, 0x8, UPT ;  /* 0x000000081b00788c */ /* 0x000fe2000bf05270 */
[----:B------:R-:W-:Y:S01]  /*1d20*/  LOP3.LUT R15, R15, 0x1, RZ, 0x3c, !PT ;  /* 0x000000010f0f7812 */ /* 0x000fe200078e3cff */
[----:B------:R-:W-:Y:S02]  /*1d30*/  ULOP3.LUT UR12, UR12, 0x3fc0, URZ, 0xc0, !UPT ;  /* 0x00003fc00c0c7892 */ /* 0x000fe4000f8ec0ff */
[----:B------:R-:W-:Y:S02]  /*1d40*/  UIADD3 UR9, UPT, UPT, UR9, 0x1, URZ ;  /* 0x0000000109097890 */ /* 0x000fe4000fffe0ff */
[----:B------:R-:W-:Y:S02]  /*1d50*/  ULOP3.LUT UR58, UR12, 0x10000, URZ, 0xfc, !UPT ;  /* 0x000100000c3a7892 */ /* 0x000fe4000f8efcff */
[----:B------:R-:W-:Y:S01]  /*1d60*/  USEL UR6, UR27, URZ, UP0 ;  /* 0x000000ff1b067287 */ /* 0x000fe20008000000 */
[----:B------:R-:W-:Y:S01]  /*1d70*/  R2UR UR12, R3 ;  /* 0x00000000030c72ca */ /* 0x000fe200000e0000 */
[----:B------:R-:W-:Y:S02]  /*1d80*/  UIADD3 UR68, UPT, UPT, UR58, 0x2, URZ ;  /* 0x000000023a447890 */ /* 0x000fe4000fffe0ff */
[----:B------:R-:W-:Y:S02]  /*1d90*/  UIADD3 UR66, UPT, UPT, UR58, 0x200, URZ ;  /* 0x000002003a427890 */ /* 0x000fe4000fffe0ff */
[----:B------:R-:W-:Y:S02]  /*1da0*/  UIADD3 UR64, UPT, UPT, UR58, 0x202, URZ ;  /* 0x000002023a407890 */ /* 0x000fe4000fffe0ff */
[----:B------:R-:W-:Y:S02]  /*1db0*/  UIADD3 UR62, UPT, UPT, UR58, 0x400, URZ ;  /* 0x000004003a3e7890 */ /* 0x000fe4000fffe0ff */
[----:B------:R-:W-:Y:S01]  /*1dc0*/  UIADD3 UR60, UPT, UPT, UR58, 0x402, URZ ;  /* 0x000004023a3c7890 */ /* 0x000fe2000fffe0ff */
[----:B------:R-:W-:Y:S01]  /*1dd0*/  UMOV UR59, 0x80004020 ;  /* 0x80004020003b7882 */ /* 0x000fe20000000000 */
[----:B------:R-:W-:Y:S01]  /*1de0*/  UMOV UR69, 0x80004020 ;  /* 0x8000402000457882 */ /* 0x000fe20000000000 */
[----:B------:R3:W-:Y:S01]  /*1df0*/  UTCQMMA gdesc[UR56], gdesc[UR58], tmem[UR25], tmem[UR34], idesc[UR35], !UPT ;  /* 0x00ff223a380075ea */ /* 0x0007e2000f800319 */
[----:B------:R-:W-:Y:S01]  /*1e00*/  UTCQMMA gdesc[UR54], gdesc[UR68], tmem[UR24], tmem[UR32], idesc[UR33], UPT ;  /* 0x00ff2044360075ea */ /* 0x000fe2000b800318 */
[----:B------:R-:W-:Y:S01]  /*1e10*/  UMOV UR67, 0x80004020 ;  /* 0x8000402000437882 */ /* 0x000fe20000000000 */
[----:B------:R-:W-:Y:S01]  /*1e20*/  UMOV UR65, 0x80004020 ;  /* 0x8000402000417882 */ /* 0x000fe20000000000 */
[----:B------:R-:W-:Y:S01]  /*1e30*/  UTCQMMA gdesc[UR52], gdesc[UR66], tmem[UR21], tmem[UR28], idesc[UR29], UPT ;  /* 0x00ff1c42340075ea */ /* 0x000fe2000b800315 */
[----:B------:R-:W-:Y:S01]  /*1e40*/  UTCQMMA gdesc[UR50], gdesc[UR64], tmem[UR20], tmem[UR18], idesc[UR19], UPT ;  /* 0x00ff1240320075ea */ /* 0x000fe2000b800314 */
[----:B------:R-:W-:Y:S01]  /*1e50*/  UMOV UR63, 0x80004020 ;  /* 0x80004020003f7882 */ /* 0x000fe20000000000 */
[----:B------:R-:W-:Y:S01]  /*1e60*/  UMOV UR61, 0x80004020 ;  /* 0x80004020003d7882 */ /* 0x000fe20000000000 */
[----:B------:R4:W-:Y:S01]  /*1e70*/  UTCQMMA gdesc[UR48], gdesc[UR62], tmem[UR13], tmem[UR16], idesc[UR17], UPT ;  /* 0x00ff103e300075ea */ /* 0x0009e2000b80030d */
[----:B------:R5:W-:Y:S01]  /*1e80*/  UTCQMMA gdesc[UR46], gdesc[UR60], tmem[UR12], tmem[UR10], idesc[UR11], UPT ;  /* 0x00ff0a3c2e0075ea */ /* 0x000be2000b80030c */
[----:B------:R5:W-:Y:S01]  /*1e90*/  UTCBAR [UR8], URZ ;  /* 0x000000ff080073e9 */ /* 0x000be200080000ff */
[----:B------:R5:W-:Y:S01]  /*1ea0*/  UTCBAR [UR26], URZ ;  /* 0x000000ff1a0073e9 */ /* 0x000be200080000ff */
[----:B---3--:R-:W-:Y:S02]  /*1eb0*/  USEL UR25, URZ, 0x1, UP0 ;  /* 0x00000001ff197887 */ /* 0x008fe40008000000 */
[----:B------:R-:W-:Y:S04]  /*1ec0*/  UISETP.NE.AND UP0, UPT, UR9, -0x1, UPT ;  /* 0xffffffff0900788c */ /* 0x000fe8000bf05270 */
[----:B------:R-:W-:Y:S01]  /*1ed0*/  LOP3.LUT R14, R14, UR25, RZ, 0x3c, !PT ;  /* 0x000000190e0e7c12 */ /* 0x000fe2000f8e3cff */
[----:B----4-:R-:W-:Y:S04]  /*1ee0*/  UMOV UR13, 0x1 ;  /* 0x00000001000d7882 */ /* 0x010fe80000000000 */
[----:B------:R-:W-:Y:S05]  /*1ef0*/  BRA.U UP0, `(.L_x_19) ;  /* 0xfffffff900847547 */ /* 0x000fea000b83ffff */
.L_x_14:
[----:B----4-:R-:W-:Y:S01]  /*1f00*/  UIADD3 UR5, UPT, UPT, UR4, 0x8, URZ ;  /* 0x0000000804057890 */ /* 0x010fe2000fffe0ff */
[----:B------:R-:W-:Y:S01]  /*1f10*/  SHF.L.U32 R14, R14, 0x1f, RZ ;  /* 0x0000001f0e0e7819 */ /* 0x000fe200000006ff */
[----:B-----5:R-:W-:Y:S01]  /*1f20*/  ULEA UR8, UR6, UR4, 0x3 ;  /* 0x0000000406087291 */ /* 0x020fe2000f8e18ff */
[----:B------:R-:W-:-:S06]  /*1f30*/  SHF.L.U32 R6, R15, 0x1f, RZ ;  /* 0x0000001f0f067819 */ /* 0x000fcc00000006ff */
[----:B------:R3:W-:Y:S02]  /*1f40*/  UTCBAR [UR5], URZ ;  /* 0x000000ff050073e9 */ /* 0x0007e400080000ff */
[----:B------:R-:W4:Y:S02]  /*1f50*/  SYNCS.PHASECHK.TRANS64.TRYWAIT P0, [UR8+0x10], R14 ;  /* 0x0000100eff0075a7 */ /* 0x000f240008001108 */
[----:B---34-:R-:W-:Y:S05]  /*1f60*/  @!P0 BRA `(.L_x_20) ;  /* 0x000000b800508947 */ /* 0x018fea0003800000 */
.L_x_73:
[----:B------:R-:W3:Y:S01]  /*1f70*/  SYNCS.PHASECHK.TRANS64.TRYWAIT P0, [UR4+0x98], R6 ;  /* 0x00009806ff0075a7 */ /* 0x000ee20008001104 */
[----:B------:R-:W-:Y:S01]  /*1f80*/  UIMAD UR32, UR6, 0x6000, UR4 ;  /* 0x00006000062078a4 */ /* 0x000fe2000f8e0204 */
[----:B------:R-:W-:Y:S01]  /*1f90*/  IMAD.MOV.U32 R4, RZ, RZ, 0x40 ;  /* 0x00000040ff047424 */ /* 0x000fe200078e00ff */
[----:B------:R-:W-:Y:S01]  /*1fa0*/  UMOV UR16, 0x400 ;  /* 0x0000040000107882 */ /* 0x000fe20000000000 */
[----:B--2---:R-:W-:Y:S01]  /*1fb0*/  IMAD.MOV.U32 R3, RZ, RZ, 0x100 ;  /* 0x00000100ff037424 */ /* 0x004fe200078e00ff */
[----:B------:R-:W-:Y:S02]  /*1fc0*/  UIADD3 UR32, UPT, UPT, UR32, 0x6800, URZ ;  /* 0x0000680020207890 */ /* 0x000fe4000fffe0ff */
[----:B------:R-:W-:Y:S01]  /*1fd0*/  R2UR UR10, R4 ;  /* 0x00000000040a72ca */ /* 0x000fe200000e0000 */
[----:B------:R-:W-:Y:S01]  /*1fe0*/  IMAD.MOV.U32 R4, RZ, RZ, 0x48 ;  /* 0x00000048ff047424 */ /* 0x000fe200078e00ff */
[----:B------:R-:W-:Y:S01]  /*1ff0*/  USHF.R.U32.HI UR32, URZ, 0x4, UR32 ;  /* 0x00000004ff207899 */ /* 0x000fe20008011620 */
[C---:B------:R-:W-:Y:S01]  /*2000*/  R2UR UR11, R3.reuse ;  /* 0x00000000030b72ca */ /* 0x040fe200000e0000 */
[----:B------:R-:W-:Y:S01]  /*2010*/  UISETP.NE.U32.AND UP0, UPT, UR13, URZ, UPT ;  /* 0x000000ff0d00728c */ /* 0x000fe2000bf05070 */
[C---:B------:R-:W-:Y:S01]  /*2020*/  R2UR UR9, R3.reuse ;  /* 0x00000000030972ca */ /* 0x040fe200000e0000 */
[----:B------:R-:W-:Y:S01]  /*2030*/  ULOP3.LUT UR32, UR32, 0x3fc0, URZ, 0xc0, !UPT ;  /* 0x00003fc020207892 */ /* 0x000fe2000f8ec0ff */
[----:B------:R-:W-:Y:S01]  /*2040*/  R2UR UR6, R4 ;  /* 0x00000000040672ca */ /* 0x000fe200000e0000 */
[----:B------:R-:W-:Y:S01]  /*2050*/  IMAD.MOV.U32 R4, RZ, RZ, 0x50 ;  /* 0x00000050ff047424 */ /* 0x000fe200078e00ff */
[----:B------:R-:W2:Y:S01]  /*2060*/  S2UR UR5, SR_CgaCtaId ;  /* 0x00000000000579c3 */ /* 0x000ea20000008800 */
[----:B------:R-:W-:Y:S01]  /*2070*/  ULOP3.LUT UR32, UR32, 0x2000000, URZ, 0xfc, !UPT ;  /* 0x0200000020207892 */ /* 0x000fe2000f8efcff */
[----:B------:R-:W-:Y:S01]  /*2080*/  R2UR UR13, R3 ;  /* 0x00000000030d72ca */ /* 0x000fe200000e0000 */
[----:B------:R-:W-:Y:S01]  /*2090*/  UMOV UR24, 0x0 ;  /* 0x0000000000187882 */ /* 0x000fe20000000000 */
[----:B------:R-:W-:Y:S01]  /*20a0*/  R2UR UR12, R4 ;  /* 0x00000000040c72ca */ /* 0x000fe200000e0000 */
[----:B------:R-:W-:-:S02]  /*20b0*/  UIADD3 UR28, UPT, UPT, UR32, 0x80, URZ ;  /* 0x00000080201c7890 */ /* 0x000fc4000fffe0ff */
        /* <DEDUP_REMOVED lines=9> */
[----:B--2---:R-:W-:Y:S01]  /*2150*/  ULEA UR16, UR5, UR16, 0x18 ;  /* 0x0000001005107291 */ /* 0x004fe2000f8ec0ff */
[----:B---3--:R-:W-:Y:S11]  /*2160*/  @!P0 BRA `(.L_x_21) ;  /* 0x000000b400ec8947 */ /* 0x008ff60003800000 */
.L_x_75:
[----:B------:R3:W-:Y:S01]  /*2170*/  UTCQMMA tmem[UR10], gdesc[UR32], tmem[UR11], tmem[UR24], idesc[UR25], UP0 ;  /* 0x00ff18200a0079ea */ /* 0x0007e2000800030b */
[----:B------:R3:W-:Y:S01]  /*2180*/  UTCQMMA tmem[UR6], gdesc[UR28], tmem[UR9], tmem[UR20], idesc[UR21], UPT ;  /* 0x00ff141c060079ea */ /* 0x0007e2000b800309 */
[----:B------:R3:W-:Y:S01]  /*2190*/  UTCQMMA tmem[UR12], gdesc[UR26], tmem[UR13], tmem[UR18], idesc[UR19], UPT ;  /* 0x00ff121a0c0079ea */ /* 0x0007e2000b80030d */
[----:B------:R-:W4:Y:S01]  /*21a0*/  SYNCS.PHASECHK.TRANS64.TRYWAIT P0, [UR16+0xa0], R6 ;  /* 0x0000a006ff0075a7 */ /* 0x000f220008001110 */
[----:B------:R-:W-:Y:S01]  /*21b0*/  IMAD.MOV.U32 R4, RZ, RZ, 0x58 ;  /* 0x00000058ff047424 */ /* 0x000fe200078e00ff */
[----:B------:R-:W-:Y:S01]  /*21c0*/  UIADD3 UR8, UPT, UPT, UR8, 0x50, URZ ;  /* 0x0000005008087890 */ /* 0x000fe2000fffe0ff */
[----:B--2---:R-:W-:Y:S01]  /*21d0*/  IMAD.MOV.U32 R3, RZ, RZ, 0x100 ;  /* 0x00000100ff037424 */ /* 0x004fe200078e00ff */
[----:B------:R-:W-:Y:S02]  /*21e0*/  UIADD3 UR34, UPT, UPT, UR16, 0xb0, URZ ;  /* 0x000000b010227890 */ /* 0x000fe4000fffe0ff */
[----:B------:R-:W-:Y:S01]  /*21f0*/  R2UR UR4, R4 ;  /* 0x00000000040472ca */ /* 0x000fe200000e0000 */
[----:B------:R-:W-:Y:S01]  /*2200*/  UIADD3 UR36, UPT, UPT, UR32, 0x180, URZ ;  /* 0x0000018020247890 */ /* 0x000fe2000fffe0ff */
[----:B------:R-:W-:Y:S01]  /*2210*/  R2UR UR17, R3 ;  /* 0x00000000031172ca */ /* 0x000fe200000e0000 */
[----:B---34-:R-:W-:-:S14]  /*2220*/  @!P0 BRA `(.L_x_22) ;  /* 0x000000b400d88947 */ /* 0x018fdc0003800000 */
.L_x_77:
[----:B------:R-:W-:Y:S01]  /*2230*/  UMOV UR10, 0x0 ;  /* 0x00000000000a7882 */ /* 0x000fe20000000000 */
[----:B------:R-:W-:Y:S01]  /*2240*/  UMOV UR11, 0x8310010 ;  /* 0x08310010000b7882 */ /* 0x000fe20000000000 */
[----:B------:R-:W-:Y:S02]  /*2250*/  UMOV UR37, 0x80004020 ;  /* 0x8000402000257882 */ /* 0x000fe40000000000 */
[----:B------:R3:W-:Y:S01]  /*2260*/  UTCQMMA tmem[UR4], gdesc[UR36], tmem[UR17], tmem[UR10], idesc[UR11], UPT ;  /* 0x00ff0a24040079ea */ /* 0x0007e2000b800311 */
[----:B------:R3:W-:Y:S01]  /*2270*/  UTCBAR [UR34], URZ ;  /* 0x000000ff220073e9 */ /* 0x0007e200080000ff */
[----:B------:R3:W-:Y:S01]  /*2280*/  UTCBAR [UR8], URZ ;  /* 0x000000ff080073e9 */ /* 0x0007e200080000ff */
[----:B------:R-:W-:Y:S01]  /*2290*/  NOP ;  /* 0x0000000000007918 */ /* 0x000fe20000000000 */
.L_x_11:
[----:B------:R-:W-:Y:S01]  /*22a0*/  ELECT P0, URZ, PT ;  /* 0x0000000000ff782f */ /* 0x000fe20003800000 */
[----:B--2---:R-:W-:Y:S01]  /*22b0*/  IMAD.MOV.U32 R3, RZ, RZ, 0x1 ;  /* 0x00000001ff037424 */ /* 0x004fe200078e00ff */
[----:B---3--:R-:W-:Y:S01]  /*22c0*/  UMOV UR4, 0x40 ;  /* 0x0000004000047882 */ /* 0x008fe20000000000 */
[----:B-1----:R-:W-:Y:S01]  /*22d0*/  LOP3.LUT R6, R16, 0xffff, RZ, 0xc0, !PT ;  /* 0x0000ffff10067812 */ /* 0x002fe200078ec0ff */
[----:B------:R-:W-:Y:S01]  /*22e0*/  ULEA UR4, UR5, UR4, 0x18 ;  /* 0x0000000405047291 */ /* 0x000fe2000f8ec0ff */
[----:B------:R-:W-:Y:S01]  /*22f0*/  IMAD.MOV.U32 R5, RZ, RZ, 0xffff ;  /* 0x0000ffffff057424 */ /* 0x000fe200078e00ff */
[----:B------:R-:W-:Y:S01]  /*2300*/  UVIRTCOUNT.DEALLOC.SMPOOL 0x80 ;  /* 0x000000800000784c */ /* 0x000fe20000000000 */
[----:B------:R-:W-:Y:S01]  /*2310*/  SHF.R.U32.HI R6, RZ, 0x5, R6 ;  /* 0x00000005ff067819 */ /* 0x000fe20000011606 */
[----:B------:R-:W-:-:S04]  /*2320*/  IMAD.MOV.U32 R4, RZ, RZ, 0x1 ;  /* 0x00000001ff047424 */ /* 0x000fc800078e00ff */
[----:B------:R-:W-:Y:S01]  /*2330*/  VIADD R7, R6, 0x10 ;  /* 0x0000001006077836 */ /* 0x000fe20000000000 */
[----:B------:R-:W-:Y:S02]  /*2340*/  @P0 PRMT R8, R3, 0x7610, R8 ;  /* 0x0000761003080816 */ /* 0x000fe40000000008 */
[----:B------:R-:W-:Y:S02]  /*2350*/  SHF.L.U32 R6, R5, R6, RZ ;  /* 0x0000000605067219 */ /* 0x000fe400000006ff */
[----:B------:R-:W-:Y:S01]  /*2360*/  SHF.L.U32 R7, R4, R7, RZ ;  /* 0x0000000704077219 */ /* 0x000fe200000006ff */
[----:B------:R-:W-:Y:S03]  /*2370*/  @P0 STS.U8 [UR4], R8 ;  /* 0x00000008ff000988 */ /* 0x000fe60008000004 */
[----:B------:R-:W-:Y:S01]  /*2380*/  LOP3.LUT R6, R7, R6, RZ, 0xfc, !PT ;  /* 0x0000000607067212 */ /* 0x000fe200078efcff */
[----:B------:R-:W-:Y:S03]  /*2390*/  BAR.SYNC.DEFER_BLOCKING 0x2, 0x120 ;  /* 0x0084800000007b1d */ /* 0x000fe60000010000 */
[----:B------:R-:W-:-:S03]  /*23a0*/  LOP3.LUT R5, R6, 0xffff, RZ, 0xc0, !PT ;  /* 0x0000ffff06057812 */ /* 0x000fc600078ec0ff */
[----:B------:R-:W-:Y:S01]  /*23b0*/  NOP ;  /* 0x0000000000007918 */ /* 0x000fe20000000000 */
[----:B------:R-:W-:Y:S02]  /*23c0*/  UMOV UR4, 0x50 ;  /* 0x0000005000047882 */ /* 0x000fe40000000000 */
[----:B------:R-:W-:-:S09]  /*23d0*/  ULEA UR5, UR5, UR4, 0x18 ;  /* 0x0000000405057291 */ /* 0x000fd2000f8ec0ff */
[----:B------:R-:W1:Y:S02]  /*23e0*/  LDS R3, [UR5] ;  /* 0x00000005ff037984 */ /* 0x000e640008000800 */
[----:B-1----:R-:W-:-:S04]  /*23f0*/  LOP3.LUT R4, R6, 0xffff, R3, 0x80, !PT ;  /* 0x0000ffff06047812 */ /* 0x002fc800078e8003 */
[----:B------:R-:W-:-:S13]  /*2400*/  ISETP.NE.AND P0, PT, R4, R5, PT ;  /* 0x000000050400720c */ /* 0x000fda0003f05270 */
[----:B------:R-:W-:Y:S05]  /*2410*/  @P0 BRA `(.L_x_23) ;  /* 0x0000000000500947 */ /* 0x000fea0003800000 */
[----:B------:R-:W-:Y:S02]  /*2420*/  SHF.R.U32.HI R3, RZ, 0x10, R3 ;  /* 0x00000010ff037819 */ /* 0x000fe40000011603 */
[----:B------:R-:W-:-:S04]  /*2430*/  SHF.R.U32.HI R4, RZ, 0x10, R6 ;  /* 0x00000010ff047819 */ /* 0x000fc80000011606 */
[----:B------:R-:W-:-:S04]  /*2440*/  LOP3.LUT R3, R3, R4, RZ, 0xc0, !PT ;  /* 0x0000000403037212 */ /* 0x000fc800078ec0ff */
[----:B------:R-:W-:-:S13]  /*2450*/  ISETP.NE.AND P0, PT, R3, R4, PT ;  /* 0x000000040300720c */ /* 0x000fda0003f05270 */
[----:B------:R-:W-:Y:S05]  /*2460*/  @P0 BRA `(.L_x_24) ;  /* 0x0000000000300947 */ /* 0x000fea0003800000 */
[----:B------:R-:W-:Y:S01]  /*2470*/  R2UR UR8, R6 ;  /* 0x00000000060872ca */ /* 0x000fe200000e0000 */
[----:B------:R-:W1:Y:S01]  /*2480*/  S2R R4, SR_LANEID ;  /* 0x0000000000047919 */ /* 0x000e620000000000 */
[----:B------:R-:W-:Y:S02]  /*2490*/  VOTEU.ANY UR6, UPT, PT ;  /* 0x0000000000067886 */ /* 0x000fe400038e0100 */
[----:B------:R-:W-:-:S09]  /*24a0*/  UFLO.U32 UR6, UR6 ;  /* 0x00000006000672bd */ /* 0x000fd200080e0000 */
[----:B------:R-:W-:-:S06]  /*24b0*/  ULOP3.LUT UR8, URZ, UR8, URZ, 0x33, !UPT ;  /* 0x00000008ff087292 */ /* 0x000fcc000f8e33ff */
[----:B------:R-:W-:-:S04]  /*24c0*/  IMAD.U32 R3, RZ, RZ, UR8 ;  /* 0x00000008ff037e24 */ /* 0x000fc8000f8e00ff */
[----:B------:R-:W2:Y:S02]  /*24d0*/  REDUX UR4, R3 ;  /* 0x00000000030473c4 */ /* 0x000ea40000000000 */
[----:B------:R3:W-:Y:S01]  /*24e0*/  UTCATOMSWS.AND URZ, UR8 ;  /* 0x0000000800ff79e3 */ /* 0x0007e20008000000 */
[----:B-1----:R-:W-:Y:S01]  /*24f0*/  ISETP.EQ.U32.AND P0, PT, R4, UR6, PT ;  /* 0x0000000604007c0c */ /* 0x002fe2000bf02070 */
[----:B--2---:R-:W-:-:S12]  /*2500*/  IMAD.U32 R4, RZ, RZ, UR4 ;  /* 0x00000004ff047e24 */ /* 0x004fd8000f8e00ff */
[----:B------:R3:W-:Y:S01]  /*2510*/  @P0 ATOMS.AND RZ, [UR5], R4 ;  /* 0x00000004ffff098c */ /* 0x0007e2000a800005 */
[----:B------:R-:W-:Y:S05]  /*2520*/  BRA `(.L_x_25) ;  /* 0x0000000000147947 */ /* 0x000fea0003800000 */
.L_x_24:
[----:B------:R-:W-:Y:S02]  /*2530*/  MOV R4, 0x2550 ;  /* 0x0000255000047802 */ /* 0x000fe40000000f00 */
[----:B------:R-:W-:Y:S05]  /*2540*/  CALL.REL.NOINC `($__internal_0_$__cuda_sm10x_tcgen05_guardrail_trap_col_being_dealloced_not_returned_by_alloc) ;  /* 0x000000bc001c7944 */ /* 0x000fea0003c00000 */
[----:B------:R-:W-:Y:S05]  /*2550*/  BRA `(.L_x_25) ;  /* 0x0000000000087947 */ /* 0x000fea0003800000 */
.L_x_23:
[----:B------:R-:W-:Y:S02]  /*2560*/  MOV R4, 0x2580 ;  /* 0x0000258000047802 */ /* 0x000fe40000000f00 */
[----:B------:R-:W-:Y:S05]  /*2570*/  CALL.REL.NOINC `($__internal_2_$__cuda_sm10x_tcgen05_guardrail_trap_unallocated_columns_being_dealloced) ;  /* 0x000000bc00287944 */ /* 0x000fea0003c00000 */
.L_x_25:
[----:B------:R-:W-:Y:S01]  /*2580*/  NOP ;  /* 0x0000000000007918 */ /* 0x000fe20000000000 */
[----:B------:R-:W-:Y:S05]  /*2590*/  BRA `(.L_x_5) ;  /* 0x0000001400287947 */ /* 0x000fea0003800000 */
.L_x_4:
[----:B------:R-:W-:-:S13]  /*25a0*/  ISETP.NE.AND P0, PT, R2, 0xe, PT ;  /* 0x0000000e0200780c */ /* 0x000fda0003f05270 */
[----:B------:R-:W-:Y:S05]  /*25b0*/  @!P0 BRA `(.L_x_26) ;  /* 0x0000000000148947 */ /* 0x000fea0003800000 */
[----:B------:R-:W-:-:S13]  /*25c0*/  ISETP.NE.AND P0, PT, R2, 0xf, PT ;  /* 0x0000000f0200780c */ /* 0x000fda0003f05270 */
[----:B------:R-:W-:Y:S05]  /*25d0*/  @P0 BRA `(.L_x_5) ;  /* 0x0000001400180947 */ /* 0x000fea0003800000 */
[----:B------:R-:W-:-:S08]  /*25e0*/  NOP ;  /* 0x0000000000007918 */ /* 0x000fd00000000000 */
[----:B------:R-:W4:-:S00]  /*25f0*/  USETMAXREG.DEALLOC.CTAPOOL 0x38 ;  /* 0x00000038000079c8 */ /* 0x000f0000080e0500 */
[----:B----4-:R-:W-:Y:S05]  /*2600*/  BRA `(.L_x_3) ;  /* 0x0000008c00207947 */ /* 0x010fea0003800000 */
.L_x_26:
[----:B------:R-:W-:-:S08]  /*2610*/  NOP ;  /* 0x0000000000007918 */ /* 0x000fd00000000000 */
[----:B------:R-:W4:-:S00]  /*2620*/  USETMAXREG.DEALLOC.CTAPOOL 0x38 ;  /* 0x00000038000079c8 */ /* 0x000f0000080e0500 */
[----:B------:R-:W5:Y:S01]  /*2630*/  LDCU UR8, c[0x0][0x640] ;  /* 0x0000c800ff0877ac */ /* 0x000f620008000800 */
[----:B----4-:R-:W-:Y:S01]  /*2640*/  HFMA2 R6, -RZ, RZ, 0, 5.9604644775390625e-08 ;  /* 0x00000001ff067431 */ /* 0x010fe200000001ff */
[----:B------:R-:W-:Y:S01]  /*2650*/  MOV R5, 0x1 ;  /* 0x0000000100057802 */ /* 0x000fe20000000f00 */
[----:B------:R-:W4:Y:S01]  /*2660*/  LDCU UR4, c[0x0][0x654] ;  /* 0x0000ca80ff0477ac */ /* 0x000f220008000800 */
[----:B------:R-:W3:Y:S01]  /*2670*/  LDCU UR6, c[0x0][0x63c] ;  /* 0x0000c780ff0677ac */ /* 0x000ee20008000800 */
[----:B-----5:R-:W-:-:S07]  /*2680*/  UIMAD.WIDE.U32 UR8, UR39, UR8, URZ ;  /* 0x00000008270872a5 */ /* 0x020fce000f8e00ff */
[----:B------:R-:W-:Y:S02]  /*2690*/  UMOV UR5, UR9 ;  /* 0x0000000900057c82 */ /* 0x000fe40008000000 */
[----:B------:R-:W-:Y:S02]  /*26a0*/  UIADD3 UR10, UPT, UPT, -UR5, UR39, URZ ;  /* 0x00000027050a7290 */ /* 0x000fe4000fffe1ff */
[----:B------:R-:W5:Y:S02]  /*26b0*/  LDCU.64 UR8, c[0x0][0x630] ;  /* 0x0000c600ff0877ac */ /* 0x000f640008000a00 */
[----:B------:R-:W-:-:S04]  /*26c0*/  USHF.R.U32.HI UR10, URZ, UR22, UR10 ;  /* 0x00000016ff0a7299 */ /* 0x000fc8000801160a */
[----:B------:R-:W-:-:S04]  /*26d0*/  UIADD3 UR10, UPT, UPT, UR5, UR10, URZ ;  /* 0x0000000a050a7290 */ /* 0x000fc8000fffe0ff */
[----:B-1----:R-:W-:-:S04]  /*26e0*/  USHF.R.U32.HI UR10, URZ, UR15, UR10 ;  /* 0x0000000fff0a7299 */ /* 0x002fc8000801160a */
[----:B----4-:R-:W-:Y:S02]  /*26f0*/  UISETP.GE.AND UP0, UPT, UR10, UR4, UPT ;  /* 0x000000040a00728c */ /* 0x010fe4000bf06270 */
[----:B------:R-:W-:Y:S02]  /*2700*/  UIADD3 UR4, UPT, UPT, -UR10, URZ, URZ ;  /* 0x000000ff0a047290 */ /* 0x000fe4000fffe1ff */
[----:B---3--:R-:W-:Y:S02]  /*2710*/  USEL UR11, UR23, UR7, !UP0 ;  /* 0x00000007170b7287 */ /* 0x008fe4000c000000 */
[----:B------:R-:W-:Y:S02]  /*2720*/  UIMAD UR6, UR4, UR6, UR39 ;  /* 0x00000006040672a4 */ /* 0x000fe4000f8e0227 */
[----:B--2---:R-:W-:Y:S02]  /*2730*/  USEL UR4, UR30, UR14, !UP0 ;  /* 0x0000000e1e047287 */ /* 0x004fe4000c000000 */
[----:B------:R-:W-:Y:S01]  /*2740*/  ULOP3.LUT UR11, UR11, 0xff, URZ, 0xc0, !UPT ;  /* 0x000000ff0b0b7892 */ /* 0x000fe2000f8ec0ff */
[----:B-----5:R-:W1:Y:S01]  /*2750*/  @UP0 LDCU UR9, c[0x0][0x64c] ;  /* 0x0000c980ff0907ac */ /* 0x020e620008000800 */
[----:B------:R-:W-:Y:S01]  /*2760*/  ULOP3.LUT UR4, UR4, 0xff, URZ, 0xc0, !UPT ;  /* 0x000000ff04047892 */ /* 0x000fe2000f8ec0ff */
[----:B------:R-:W2:Y:S01]  /*2770*/  @UP0 LDCU UR8, c[0x0][0x648] ;  /* 0x0000c900ff0807ac */ /* 0x000ea20008000800 */
[----:B-1----:R-:W-:-:S07]  /*2780*/  UIMAD.WIDE.U32 UR12, UR6, UR9, URZ ;  /* 0x00000009060c72a5 */ /* 0x002fce000f8e00ff */
[----:B------:R-:W-:Y:S02]  /*2790*/  UMOV UR9, UR13 ;  /* 0x0000000d00097c82 */ /* 0x000fe40008000000 */
[----:B------:R-:W-:-:S04]  /*27a0*/  UIADD3 UR16, UPT, UPT, UR6, -UR9, URZ ;  /* 0x8000000906107290 */ /* 0x000fc8000fffe0ff */
[----:B------:R-:W-:Y:S01]  /*27b0*/  USHF.R.U32.HI UR16, URZ, UR4, UR16 ;  /* 0x00000004ff107299 */ /* 0x000fe20008011610 */
[----:B------:R-:W1:Y:S03]  /*27c0*/  LDCU.64 UR4, c[0x0][0x620] ;  /* 0x0000c400ff0477ac */ /* 0x000e660008000a00 */
[----:B------:R-:W-:Y:S01]  /*27d0*/  UIADD3 UR16, UPT, UPT, UR9, UR16, URZ ;  /* 0x0000001009107290 */ /* 0x000fe2000fffe0ff */
[----:B------:R-:W3:Y:S03]  /*27e0*/  LDCU UR9, c[0x0][0x628] ;  /* 0x0000c500ff0977ac */ /* 0x000ee60008000800 */
[----:B------:R-:W-:-:S04]  /*27f0*/  USHF.R.U32.HI UR16, URZ, UR11, UR16 ;  /* 0x0000000bff107299 */ /* 0x000fc80008011610 */
[----:B------:R-:W-:-:S04]  /*2800*/  UIADD3 UR11, UPT, UPT, -UR16, URZ, URZ ;  /* 0x000000ff100b7290 */ /* 0x000fc8000fffe1ff */
[----:B--2---:R-:W-:-:S04]  /*2810*/  UIMAD UR8, UR8, UR11, UR6 ;  /* 0x0000000b080872a4 */ /* 0x004fc8000f8e0206 */
[----:B-1----:R-:W-:Y:S01]  /*2820*/  UIMAD UR10, UR10, UR4, UR8 ;  /* 0x000000040a0a72a4 */ /* 0x002fe2000f8e0208 */
[----:B------:R-:W1:Y:S03]  /*2830*/  LDCU UR4, c[0x0][0x60c] ;  /* 0x0000c180ff0477ac */ /* 0x000e660008000800 */
[----:B---3--:R-:W-:-:S04]  /*2840*/  UIMAD.WIDE.U32 UR8, UR10, UR9, URZ ;  /* 0x000000090a0872a5 */ /* 0x008fc8000f8e00ff */
[----:B------:R-:W-:-:S04]  /*2850*/  UIADD3 UR6, UPT, UPT, UR10, -UR9, URZ ;  /* 0x800000090a067290 */ /* 0x000fc8000fffe0ff */
[----:B------:R-:W-:-:S04]  /*2860*/  USHF.R.U32.HI UR6, URZ, UR38, UR6 ;  /* 0x00000026ff067299 */ /* 0x000fc80008011606 */
[----:B------:R-:W-:Y:S02]  /*2870*/  UIADD3 UR6, UPT, UPT, UR9, UR6, URZ ;  /* 0x0000000609067290 */ /* 0x000fe4000fffe0ff */
[----:B-1----:R-:W-:Y:S02]  /*2880*/  UISETP.GE.AND UP0, UPT, UR39, UR4, UPT ;  /* 0x000000042700728c */ /* 0x002fe4000bf06270 */
[----:B------:R-:W-:-:S03]  /*2890*/  USHF.R.U32.HI UR61, URZ, UR31, UR6 ;  /* 0x0000001fff3d7299 */ /* 0x000fc60008011606 */
[----:B------:R-:W-:Y:S01]  /*28a0*/  UMOV UR6, URZ ;  /* 0x000000ff00067c82 */ /* 0x000fe20008000000 */
[----:B------:R-:W-:-:S04]  /*28b0*/  UIADD3 UR60, UPT, UPT, -UR61, URZ, URZ ;  /* 0x000000ff3d3c7290 */ /* 0x000fc8000fffe1ff */
[----:B------:R-:W-:Y:S01]  /*28c0*/  UIMAD UR60, UR60, UR5, UR10 ;  /* 0x000000053c3c72a4 */ /* 0x000fe2000f8e020a */
[----:B------:R-:W-:Y:S11]  /*28d0*/  BRA.U UP0, `(.L_x_27) ;  /* 0x0000000d00a87547 */ /* 0x000ff6000b800000 */
[----:B------:R-:W1:Y:S01]  /*28e0*/  S2UR UR25, SR_CgaCtaId ;  /* 0x00000000001979c3 */ /* 0x000e620000008800 */
[----:B------:R-:W-:Y:S01]  /*28f0*/  UMOV UR4, 0x400 ;  /* 0x0000040000047882 */ /* 0x000fe20000000000 */
[----:B------:R-:W-:Y:S01]  /*2900*/  MOV R4, 0x80000000 ;  /* 0x8000000000047802 */ /* 0x000fe20000000f00 */
[----:B------:R-:W2:Y:S01]  /*2910*/  LDCU UR6, c[0x0][0x614] ;  /* 0x0000c280ff0677ac */ /* 0x000ea20008000800 */
[----:B------:R-:W3:Y:S01]  /*2920*/  LDCU UR17, c[0x0][0x38c] ;  /* 0x00007180ff1177ac */ /* 0x000ee20008000800 */
[----:B------:R-:W3:Y:S01]  /*2930*/  LDCU UR10, c[0x0][0x380] ;  /* 0x00007000ff0a77ac */ /* 0x000ee20008000800 */
[----:B------:R-:W4:Y:S01]  /*2940*/  LDCU.64 UR32, c[0x0][0x348] ;  /* 0x00006900ff2077ac */ /* 0x000f220008000a00 */
[----:B------:R-:W5:Y:S01]  /*2950*/  LDCU.64 UR26, c[0x0][0x348] ;  /* 0x00006900ff1a77ac */ /* 0x000f620008000a00 */
[----:B------:R-:W2:Y:S01]  /*2960*/  LDCU.64 UR8, c[0x0][0x348] ;  /* 0x00006900ff0877ac */ /* 0x000ea20008000a00 */
[----:B-1----:R-:W-:Y:S02]  /*2970*/  ULEA UR25, UR25, UR4, 0x18 ;  /* 0x0000000419197291 */ /* 0x002fe4000f8ec0ff */
[----:B--2---:R-:W-:-:S02]  /*2980*/  UIADD3 UR4, UPT, UPT, -UR16, UR6, URZ ;  /* 0x0000000610047290 */ /* 0x004fc4000fffe1ff */
[----:B---3--:R-:W-:Y:S02]  /*2990*/  UIADD3 UR10, UPT, UPT, UR17, -UR10, URZ ;  /* 0x8000000a110a7290 */ /* 0x008fe4000fffe0ff */
[----:B------:R-:W-:Y:S02]  /*29a0*/  UIADD3 UR11, UPT, UPT, -UR17, URZ, URZ ;  /* 0x000000ff110b7290 */ /* 0x000fe4000fffe1ff */
[----:B------:R-:W-:Y:S01]  /*29b0*/  ULEA UR10, UR4, UR10, 0x7 ;  /* 0x0000000a040a7291 */ /* 0x000fe2000f8e38ff */
[----:B------:R-:W1:Y:S01]  /*29c0*/  SYNCS.PHASECHK.TRANS64.TRYWAIT P0, [UR25+0x50], R4 ;  /* 0x00005004ff0075a7 */ /* 0x000e620008001119 */
[----:B------:R-:W-:Y:S02]  /*29d0*/  UIADD3 UR5, UPT, UPT, UR17, -0x1, URZ ;  /* 0xffffffff11057890 */ /* 0x000fe4000fffe0ff */
[----:B------:R-:W-:Y:S02]  /*29e0*/  UIADD3 UR12, UPT, UPT, -UR10, URZ, URZ ;  /* 0x000000ff0a0c7290 */ /* 0x000fe4000fffe1ff */
[----:B------:R-:W-:-:S02]  /*29f0*/  UISETP.GT.AND UP3, UPT, UR17, URZ, UPT ;  /* 0x000000ff1100728c */ /* 0x000fc4000bf64270 */
[----:B------:R-:W-:Y:S02]  /*2a00*/  USHF.R.S32.HI UR12, URZ, 0x1f, UR12 ;  /* 0x0000001fff0c7899 */ /* 0x000fe4000801140c */
[----:B------:R-:W-:Y:S02]  /*2a10*/  USHF.R.S32.HI UR11, URZ, 0x1f, UR11 ;  /* 0x0000001fff0b7899 */ /* 0x000fe4000801140b */
[----:B------:R-:W-:Y:S02]  /*2a20*/  USHF.R.S32.HI UR4, URZ, 0x1f, UR5 ;  /* 0x0000001fff047899 */ /* 0x000fe40008011405 */
[----:B------:R-:W-:Y:S02]  /*2a30*/  UIADD3 UR13, UPT, UPT, UR10, -0x1, URZ ;  /* 0xffffffff0a0d7890 */ /* 0x000fe4000fffe0ff */
[----:B------:R-:W-:Y:S02]  /*2a40*/  ULEA.HI UR12, UR12, -UR10, URZ, 0x7 ;  /* 0x8000000a0c0c7291 */ /* 0x000fe4000f8f38ff */
[----:B------:R-:W-:-:S02]  /*2a50*/  ULEA.HI UR11, UR11, -UR17, URZ, 0x7 ;  /* 0x800000110b0b7291 */ /* 0x000fc4000f8f38ff */
[----:B------:R-:W-:Y:S02]  /*2a60*/  ULEA.HI UR4, UR4, UR5, URZ, 0x7 ;  /* 0x0000000504047291 */ /* 0x000fe4000f8f38ff */
[----:B------:R-:W-:Y:S01]  /*2a70*/  USHF.R.S32.HI UR5, URZ, 0x1f, UR13 ;  /* 0x0000001fff057899 */ /* 0x000fe2000801140d */
[----:B------:R-:W-:Y:S01]  /*2a80*/  UMOV UR36, 0x0 ;  /* 0x0000000000247882 */ /* 0x000fe20000000000 */
[----:B------:R-:W-:Y:S01]  /*2a90*/  UMOV UR37, 0x1 ;  /* 0x0000000100257882 */ /* 0x000fe20000000000 */
[----:B------:R-:W-:Y:S02]  /*2aa0*/  USHF.R.S32.HI UR12, URZ, 0x7, UR12 ;  /* 0x00000007ff0c7899 */ /* 0x000fe4000801140c */
[----:B------:R-:W-:Y:S02]  /*2ab0*/  USHF.R.S32.HI UR11, URZ, 0x7, UR11 ;  /* 0x00000007ff0b7899 */ /* 0x000fe4000801140b */
[----:B------:R-:W-:Y:S02]  /*2ac0*/  @UP3 UIMAD.WIDE UR28, UR4, 0x2000000, UR36 ;  /* 0x02000000041c38a5 */ /* 0x000fe4000f8e0224 */
[----:B------:R-:W-:-:S02]  /*2ad0*/  ULEA.HI UR4, UR5, UR13, URZ, 0x7 ;  /* 0x0000000d05047291 */ /* 0x000fc4000f8f38ff */
[----:B------:R-:W-:Y:S02]  /*2ae0*/  UIADD3 UR5, UPT, UPT, -UR11, URZ, URZ ;  /* 0x000000ff0b057290 */ /* 0x000fe4000fffe1ff */
[----:B------:R-:W-:Y:S02]  /*2af0*/  UIADD3 UR11, UPT, UPT, -UR12, URZ, URZ ;  /* 0x000000ff0c0b7290 */ /* 0x000fe4000fffe1ff */
[----:B------:R-:W-:Y:S01]  /*2b00*/  UISETP.GT.AND UP4, UPT, UR10, URZ, UPT ;  /* 0x000000ff0a00728c */ /* 0x000fe2000bf84270 */
[----:B------:R-:W-:Y:S01]  /*2b10*/  UMOV UR34, URZ ;  /* 0x000000ff00227c82 */ /* 0x000fe20008000000 */
[----:B----4-:R-:W-:Y:S02]  /*2b20*/  UIADD3 UR24, UP2, UPT, UR32, 0x100, URZ ;  /* 0x0000010020187890 */ /* 0x010fe4000ff5e0ff */
[----:B-----5:R-:W-:Y:S02]  /*2b30*/  UIADD3 UR20, UP1, UPT, UR26, 0x100, URZ ;  /* 0x000001001a147890 */ /* 0x020fe4000ff3e0ff */
[----:B------:R-:W-:-:S02]  /*2b40*/  UIADD3 UR18, UP0, UPT, UR8, 0x100, URZ ;  /* 0x0000010008127890 */ /* 0x000fc4000ff1e0ff */
[----:B------:R-:W-:Y:S01]  /*2b50*/  ULEA.HI.SX32 UR4, UR4, 0x1, 0x19 ;  /* 0x0000000104047891 */ /* 0x000fe2000f8fcaff */
[----:B------:R-:W-:Y:S01]  /*2b60*/  UMOV UR36, UR60 ;  /* 0x0000003c00247c82 */ /* 0x000fe20008000000 */
[----:B------:R-:W-:Y:S01]  /*2b70*/  UMOV UR37, UR61 ;  /* 0x0000003d00257c82 */ /* 0x000fe20008000000 */
[----:B------:R-:W-:Y:S01]  /*2b80*/  UMOV UR10, 0x40 ;  /* 0x00000040000a7882 */ /* 0x000fe20000000000 */
[----:B------:R-:W-:Y:S01]  /*2b90*/  UMOV UR12, UR60 ;  /* 0x0000003c000c7c82 */ /* 0x000fe20008000000 */
[----:B------:R-:W-:Y:S01]  /*2ba0*/  UMOV UR13, UR61 ;  /* 0x0000003d000d7c82 */ /* 0x000fe20008000000 */
[----:B-1----:R-:W-:Y:S06]  /*2bb0*/  @!P0 BRA `(.L_x_28) ;  /* 0x000000ac00908947 */ /* 0x002fec0003800000 */
.L_x_79:
[----:B------:R-:W-:Y:S01]  /*2bc0*/  @!UP4 UMOV UR4, UR11 ;  /* 0x0000000b0004cc82 */ /* 0x000fe20008000000 */
[----:B------:R-:W-:Y:S01]  /*2bd0*/  @UP3 UMOV UR5, UR29 ;  /* 0x0000001d00053c82 */ /* 0x000fe20008000000 */
[----:B------:R-:W-:Y:S01]  /*2be0*/  ELECT P0, URZ, PT ;  /* 0x0000000000ff782f */ /* 0x000fe20003800000 */
[----:B------:R-:W-:Y:S02]  /*2bf0*/  UISETP.LT.AND UP3, UPT, UR4, UR5, UPT ;  /* 0x000000050400728c */ /* 0x000fe4000bf61270 */
[----:B------:R-:W-:Y:S02]  /*2c00*/  UIADD3.X UR29, UPT, UPT, URZ, UR33, URZ, UP2, !UPT ;  /* 0x00000021ff1d7290 */ /* 0x000fe400097fe4ff */
[----:B------:R-:W-:Y:S02]  /*2c10*/  USEL UR5, UR4, UR5, UP3 ;  /* 0x0000000504057287 */ /* 0x000fe40009800000 */
[----:B------:R-:W-:Y:S02]  /*2c20*/  UIADD3.X UR21, UPT, UPT, URZ, UR9, URZ, UP0, !UPT ;  /* 0x00000009ff157290 */ /* 0x000fe400087fe4ff */
[----:B------:R-:W-:-:S02]  /*2c30*/  USHF.L.U32 UR4, UR5, 0x7, URZ ;  /* 0x0000000705047899 */ /* 0x000fc400080006ff */
[----:B------:R-:W-:Y:S02]  /*2c40*/  UIADD3 UR32, UPT, UPT, UR25, 0x6800, URZ ;  /* 0x0000680019207890 */ /* 0x000fe4000fffe0ff */
[----:B-1----:R-:W-:Y:S01]  /*2c50*/  @P0 MOV R3, 0x6000 ;  /* 0x0000600000030802 */ /* 0x002fe20000000f00 */
[----:B------:R-:W-:Y:S02]  /*2c60*/  UIADD3 UR33, UPT, UPT, UR25, 0x10, URZ ;  /* 0x0000001019217890 */ /* 0x000fe4000fffe0ff */
[----:B------:R-:W-:Y:S01]  /*2c70*/  UIADD3 UR35, UPT, UPT, UR4, -0x80, URZ ;  /* 0xffffff8004237890 */ /* 0x000fe2000fffe0ff */
[----:B------:R1:W-:Y:S01]  /*2c80*/  @P0 SYNCS.ARRIVE.TRANS64 RZ, [UR25+0x10], R3 ;  /* 0x00001003ffff09a7 */ /* 0x0003e20008000019 */
[----:B------:R-:W-:Y:S02]  /*2c90*/  UIADD3.X UR27, UPT, UPT, URZ, UR27, URZ, UP1, !UPT ;  /* 0x0000001bff1b7290 */ /* 0x000fe40008ffe4ff */
[----:B------:R-:W-:Y:S02]  /*2ca0*/  UIADD3 UR8, UPT, UPT, UR25, 0x8800, URZ ;  /* 0x0000880019087890 */ /* 0x000fe4000fffe0ff */
[----:B------:R-:W-:-:S02]  /*2cb0*/  UIADD3 UR9, UPT, UPT, UR25, 0x10, URZ ;  /* 0x0000001019097890 */ /* 0x000fc4000fffe0ff */
[----:B------:R-:W-:Y:S02]  /*2cc0*/  UIADD3 UR56, UPT, UPT, UR25, 0xa800, URZ ;  /* 0x0000a80019387890 */ /* 0x000fe4000fffe0ff */
[----:B------:R-:W-:Y:S01]  /*2cd0*/  UIADD3 UR57, UPT, UPT, UR25, 0x10, URZ ;  /* 0x0000001019397890 */ /* 0x000fe2000fffe0ff */
[----:B------:R-:W-:Y:S01]  /*2ce0*/  UMOV UR28, UR24 ;  /* 0x00000018001c7c82 */ /* 0x000fe20008000000 */
[----:B------:R-:W-:Y:S01]  /*2cf0*/  UMOV UR26, UR20 ;  /* 0x00000014001a7c82 */ /* 0x000fe20008000000 */
[----:B------:R-:W-:Y:S01]  /*2d00*/  UMOV UR11, UR35 ;  /* 0x00000023000b7c82 */ /* 0x000fe20008000000 */
[----:B------:R2:W-:Y:S01]  /*2d10*/  UTMALDG.4D [UR32], [UR28], desc[URZ] ;  /* 0x0000ff201c0075b4 */ /* 0x0005e20008019000 */
[----:B------:R-:W-:Y:S01]  /*2d20*/  UMOV UR58, 0x80 ;  /* 0x00000080003a7882 */ /* 0x000fe20000000000 */
[----:B------:R-:W-:Y:S01]  /*2d30*/  UMOV UR59, UR35 ;  /* 0x00000023003b7c82 */ /* 0x000fe20008000000 */
[----:B------:R-:W-:Y:S01]  /*2d40*/  UMOV UR20, UR18 ;  /* 0x0000001200147c82 */ /* 0x000fe20008000000 */
[----:B------:R-:W3:Y:S01]  /*2d50*/  LDCU.64 UR40, c[0x0][0x348] ;  /* 0x00006900ff2877ac */ /* 0x000ee20008000a00 */
[----:B------:R4:W-:Y:S01]  /*2d60*/  UTMALDG.4D [UR8], [UR26], desc[URZ] ;  /* 0x0000ff081a0075b4 */ /* 0x0009e20008019000 */
[----:B------:R-:W5:Y:S01]  /*2d70*/  LDCU.64 UR42, c[0x0][0x348] ;  /* 0x00006900ff2a77ac */ /* 0x000f620008000a00 */
[----:B------:R-:W-:Y:S01]  /*2d80*/  UMOV UR18, 0x40 ;  /* 0x0000004000127882 */ /* 0x000fe20000000000 */
[----:B------:R1:W-:Y:S01]  /*2d90*/  UTMALDG.4D [UR56], [UR20], desc[URZ] ;  /* 0x0000ff38140075b4 */ /* 0x0003e20008019000 */
[----:B------:R-:W1:Y:S01]  /*2da0*/  SYNCS.PHASECHK.TRANS64.TRYWAIT P0, [UR25+0x8], R4 ;  /* 0x00000804ff0075a7 */ /* 0x000e620008001119 */
[----:B--2---:R-:W2:Y:S01]  /*2db0*/  LDCU.64 UR32, c[0x0][0x348] ;  /* 0x00006900ff2077ac */ /* 0x004ea20008000a00 */
[----:B------:R-:W-:Y:S01]  /*2dc0*/  UMOV UR28, UR60 ;  /* 0x0000003c001c7c82 */ /* 0x000fe20008000000 */
[----:B------:R-:W-:Y:S01]  /*2dd0*/  UMOV UR29, UR61 ;  /* 0x0000003d001d7c82 */ /* 0x000fe20008000000 */
[----:B----4-:R-:W-:Y:S01]  /*2de0*/  ULOP3.LUT UR27, URZ, UR16, URZ, 0x33, !UPT ;  /* 0x00000010ff1b7292 */ /* 0x010fe2000f8e33ff */
[----:B------:R-:W-:Y:S01]  /*2df0*/  UMOV UR26, URZ ;  /* 0x000000ff001a7c82 */ /* 0x000fe20008000000 */
[----:B-123-5:R-:W-:Y:S10]  /*2e00*/  @!P0 BRA `(.L_x_29) ;  /* 0x000000ac001c8947 */ /* 0x02eff40003800000 */
.L_x_81:
[----:B------:R-:W-:Y:S01]  /*2e10*/  ELECT P0, URZ, PT ;  /* 0x0000000000ff782f */ /* 0x000fe20003800000 */
[----:B------:R-:W-:Y:S02]  /*2e20*/  UIADD3 UR27, UPT, UPT, UR27, UR6, URZ ;  /* 0x000000061b1b7290 */ /* 0x000fe4000fffe0ff */
[----:B------:R-:W-:Y:S02]  /*2e30*/  UIADD3 UR40, UP2, UPT, UR40, 0x80, URZ ;  /* 0x0000008028287890 */ /* 0x000fe4000ff5e0ff */
[----:B------:R-:W-:Y:S02]  /*2e40*/  UIADD3 UR36, UP1, UPT, UR42, 0x80, URZ ;  /* 0x000000802a247890 */ /* 0x000fe4000ff3e0ff */
[----:B------:R-:W-:Y:S02]  /*2e50*/  UIADD3 UR32, UP0, UPT, UR32, 0x80, URZ ;  /* 0x0000008020207890 */ /* 0x000fe4000ff1e0ff */
[----:B------:R-:W-:Y:S02]  /*2e60*/  UIADD3.X UR41, UPT, UPT, URZ, UR41, URZ, UP2, !UPT ;  /* 0x00000029ff297290 */ /* 0x000fe400097fe4ff */
[----:B------:R-:W-:-:S02]  /*2e70*/  USHF.L.U32 UR27, UR27, 0x7, URZ ;  /* 0x000000071b1b7899 */ /* 0x000fc400080006ff */
[----:B-1----:R-:W-:Y:S01]  /*2e80*/  @P0 MOV R3, 0x6000 ;  /* 0x0000600000030802 */ /* 0x002fe20000000f00 */
[----:B------:R-:W-:Y:S02]  /*2e90*/  UIADD3 UR24, UPT, UPT, UR25, 0x800, URZ ;  /* 0x0000080019187890 */ /* 0x000fe4000fffe0ff */
[----:B------:R-:W-:Y:S01]  /*2ea0*/  UIADD3.X UR37, UPT, UPT, URZ, UR43, URZ, UP1, !UPT ;  /* 0x0000002bff257290 */ /* 0x000fe20008ffe4ff */
[----:B------:R1:W-:Y:S01]  /*2eb0*/  @P0 SYNCS.ARRIVE.TRANS64 RZ, [UR25], R3 ;  /* 0x00000003ffff09a7 */ /* 0x0003e20008000019 */
[----:B------:R-:W-:Y:S02]  /*2ec0*/  UIADD3 UR16, UPT, UPT, UR25, 0x2800, URZ ;  /* 0x0000280019107890 */ /* 0x000fe4000fffe0ff */
[----:B------:R-:W-:Y:S02]  /*2ed0*/  UIADD3.X UR33, UPT, UPT, URZ, UR33, URZ, UP0, !UPT ;  /* 0x00000021ff217290 */ /* 0x000fe400087fe4ff */
[----:B------:R-:W-:Y:S01]  /*2ee0*/  UIADD3 UR8, UPT, UPT, UR25, 0x4800, URZ ;  /* 0x0000480019087890 */ /* 0x000fe2000fffe0ff */
[----:B------:R2:W-:Y:S01]  /*2ef0*/  UTMALDG.4D [UR24], [UR40], desc[URZ] ;  /* 0x0000ff18280075b4 */ /* 0x0005e20008019000 */
[----:B------:R-:W-:Y:S01]  /*2f00*/  UMOV UR20, UR60 ;  /* 0x0000003c00147c82 */ /* 0x000fe20008000000 */
[----:B------:R-:W-:Y:S01]  /*2f10*/  UMOV UR21, UR61 ;  /* 0x0000003d00157c82 */ /* 0x000fe20008000000 */
[----:B------:R-:W-:Y:S01]  /*2f20*/  UMOV UR17, UR25 ;  /* 0x0000001900117c82 */ /* 0x000fe20008000000 */
[----:B------:R-:W-:Y:S01]  /*2f30*/  UMOV UR19, UR27 ;  /* 0x0000001b00137c82 */ /* 0x000fe20008000000 */
[----:B------:R-:W-:Y:S01]  /*2f40*/  UMOV UR10, 0x80 ;  /* 0x00000080000a7882 */ /* 0x000fe20000000000 */
[----:B------:R-:W-:Y:S01]  /*2f50*/  UMOV UR12, UR60 ;  /* 0x0000003c000c7c82 */ /* 0x000fe20008000000 */
[----:B------:R-:W-:Y:S01]  /*2f60*/  UMOV UR13, UR61 ;  /* 0x0000003d000d7c82 */ /* 0x000fe20008000000 */
[----:B------:R-:W-:Y:S01]  /*2f70*/  UMOV UR9, UR25 ;  /* 0x0000001900097c82 */ /* 0x000fe20008000000 */
[----:B------:R-:W-:Y:S01]  /*2f80*/  UMOV UR11, UR27 ;  /* 0x0000001b000b7c82 */ /* 0x000fe20008000000 */
[----:B------:R3:W-:Y:S01]  /*2f90*/  UTMALDG.4D [UR16], [UR36], desc[URZ] ;  /* 0x0000ff10240075b4 */ /* 0x0007e20008019000 */
[----:B------:R-:W4:Y:S01]  /*2fa0*/  LDCU.64 UR44, c[0x0][0x348] ;  /* 0x00006900ff2c77ac */ /* 0x000f220008000a00 */
[----:B------:R-:W5:Y:S01]  /*2fb0*/  LDCU.64 UR42, c[0x0][0x348] ;  /* 0x00006900ff2a77ac */ /* 0x000f620008000a00 */
[----:B------:R1:W-:Y:S01]  /*2fc0*/  UTMALDG.4D [UR8], [UR32], desc[URZ] ;  /* 0x0000ff08200075b4 */ /* 0x0003e20008019000 */
[----:B------:R-:W1:Y:S01]  /*2fd0*/  SYNCS.PHASECHK.TRANS64.TRYWAIT P0, [UR25+0x58], R4 ;  /* 0x00005804ff0075a7 */ /* 0x000e620008001119 */
[----:B--2---:R-:W2:Y:S01]  /*2fe0*/  LDCU.64 UR26, c[0x0][0x348] ;  /* 0x00006900ff1a77ac */ /* 0x004ea20008000a00 */
[----:B---3--:R-:W-:Y:S01]  /*2ff0*/  UMOV UR18, URZ ;  /* 0x000000ff00127c82 */ /* 0x008fe20008000000 */
[----:B-12-45:R-:W-:Y:S05]  /*3000*/  @!P0 BRA `(.L_x_30) ;  /* 0x000000a800bc8947 */ /* 0x036fea0003800000 */
.L_x_83:
[----:B------:R-:W-:Y:S01]  /*3010*/  ELECT P0, URZ, PT ;  /* 0x0000000000ff782f */ /* 0x000fe20003800000 */
[----:B-1----:R-:W-:Y:S01]  /*3020*/  HFMA2 R5, -RZ, RZ, 0, 5.9604644775390625e-08 ;  /* 0x00000001ff057431 */ /* 0x002fe200000001ff */
[----:B------:R-:W-:Y:S01]  /*3030*/  UIADD3 UR12, UP2, UPT, UR44, 0x180, URZ ;  /* 0x000001802c0c7890 */ /* 0x000fe2000ff5e0ff */
[----:B------:R-:W-:Y:S01]  /*3040*/  IMAD.MOV.U32 R6, RZ, RZ, RZ ;  /* 0x000000ffff067224 */ /* 0x000fe200078e00ff */
[----:B------:R-:W-:Y:S02]  /*3050*/  UIADD3 UR10, UP1, UPT, UR42, 0x180, URZ ;  /* 0x000001802a0a7890 */ /* 0x000fe4000ff3e0ff */
[----:B------:R-:W-:Y:S02]  /*3060*/  UIADD3 UR8, UP0, UPT, UR26, 0x180, URZ ;  /* 0x000001801a087890 */ /* 0x000fe4000ff1e0ff */
[----:B------:R-:W-:Y:S02]  /*3070*/  UIADD3.X UR13, UPT, UPT, URZ, UR45, URZ, UP2, !UPT ;  /* 0x0000002dff0d7290 */ /* 0x000fe400097fe4ff */
[----:B------:R-:W-:-:S02]  /*3080*/  UIADD3 UR16, UPT, UPT, UR25, 0xc800, URZ ;  /* 0x0000c80019107890 */ /* 0x000fc4000fffe0ff */
[----:B------:R-:W-:Y:S01]  /*3090*/  UIADD3 UR17, UPT, UPT, UR25, 0x18, URZ ;  /* 0x0000001819117890 */ /* 0x000fe2000fffe0ff */
[----:B------:R-:W-:Y:S01]  /*30a0*/  @P0 IMAD.MOV.U32 R3, RZ, RZ, 0x6000 ;  /* 0x00006000ff030424 */ /* 0x000fe200078e00ff */
[----:B------:R-:W-:Y:S02]  /*30b0*/  UIADD3.X UR11, UPT, UPT, URZ, UR43, URZ, UP1, !UPT ;  /* 0x0000002bff0b7290 */ /* 0x000fe40008ffe4ff */
[----:B------:R-:W-:Y:S01]  /*30c0*/  UIADD3 UR32, UPT, UPT, UR25, 0xe800, URZ ;  /* 0x0000e80019207890 */ /* 0x000fe2000fffe0ff */
[----:B------:R1:W-:Y:S01]  /*30d0*/  @P0 SYNCS.ARRIVE.TRANS64 RZ, [UR25+0x18], R3 ;  /* 0x00001803ffff09a7 */ /* 0x0003e20008000019 */
[----:B------:R-:W-:Y:S02]  /*30e0*/  UIADD3 UR33, UPT, UPT, UR25, 0x18, URZ ;  /* 0x0000001819217890 */ /* 0x000fe4000fffe0ff */
[----:B------:R-:W-:Y:S02]  /*30f0*/  UIADD3.X UR9, UPT, UPT, URZ, UR27, URZ, UP0, !UPT ;  /* 0x0000001bff097290 */ /* 0x000fe400087fe4ff */
[----:B------:R-:W-:-:S02]  /*3100*/  UIADD3 UR56, UPT, UPT, UR25, 0x10800, URZ ;  /* 0x0001080019387890 */ /* 0x000fc4000fffe0ff */
[----:B------:R-:W-:Y:S01]  /*3110*/  UIADD3 UR57, UPT, UPT, UR25, 0x18, URZ ;  /* 0x0000001819397890 */ /* 0x000fe2000fffe0ff */
[----:B------:R-:W-:Y:S01]  /*3120*/  UMOV UR19, UR35 ;  /* 0x0000002300137c82 */ /* 0x000fe20008000000 */
[----:B------:R-:W-:Y:S01]  /*3130*/  UMOV UR34, 0x40 ;  /* 0x0000004000227882 */ /* 0x000fe20000000000 */
[----:B------:R-:W-:Y:S01]  /*3140*/  UMOV UR36, UR60 ;  /* 0x0000003c00247c82 */ /* 0x000fe20008000000 */
[----:B------:R-:W-:Y:S01]  /*3150*/  UMOV UR37, UR61 ;  /* 0x0000003d00257c82 */ /* 0x000fe20008000000 */
[----:B------:R1:W-:Y:S01]  /*3160*/  UTMALDG.4D [UR16], [UR12], desc[URZ] ;  /* 0x0000ff100c0075b4 */ /* 0x0003e20008019000 */
[----:B------:R-:W-:Y:S01]  /*3170*/  UMOV UR58, 0x80 ;  /* 0x00000080003a7882 */ /* 0x000fe20000000000 */
[----:B------:R-:W-:Y:S01]  /*3180*/  UMOV UR59, UR35 ;  /* 0x00000023003b7c82 */ /* 0x000fe20008000000 */
[----:B------:R-:W-:Y:S01]  /*3190*/  UISETP.GE.AND UP0, UPT, UR5, 0x2, UPT ;  /* 0x000000020500788c */ /* 0x000fe2000bf06270 */
[----:B------:R-:W-:Y:S01]  /*31a0*/  UMOV UR6, 0x2 ;  /* 0x0000000200067882 */ /* 0x000fe20000000000 */
[----:B------:R1:W-:Y:S01]  /*31b0*/  UTMALDG.4D [UR32], [UR10], desc[URZ] ;  /* 0x0000ff200a0075b4 */ /* 0x0003e20008019000 */
[----:B------:R1:W-:Y:S06]  /*31c0*/  UTMALDG.4D [UR56], [UR8], desc[URZ] ;  /* 0x0000ff38080075b4 */ /* 0x0003ec0008019000 */
[----:B-1----:R-:W-:Y:S05]  /*31d0*/  BRA.U !UP0, `(.L_x_27) ;  /* 0x0000000508687547 */ /* 0x002fea000b800000 */
[----:B------:R-:W1:Y:S01]  /*31e0*/  LDCU.64 UR8, c[0x0][0x348] ;  /* 0x00006900ff0877ac */ /* 0x000e620008000a00 */
[----:B------:R-:W-:Y:S02]  /*31f0*/  MOV R5, 0x1 ;  /* 0x0000000100057802 */ /* 0x000fe40000000f00 */
[----:B------:R-:W-:Y:S01]  /*3200*/  MOV R4, 0x6000 ;  /* 0x0000600000047802 */ /* 0x000fe20000000f00 */
[----:B------:R-:W-:Y:S01]  /*3210*/  UIADD3 UR24, UPT, UPT, -UR5, URZ, URZ ;  /* 0x000000ff05187290 */ /* 0x000fe2000fffe1ff */
[----:B------:R-:W-:Y:S01]  /*3220*/  UMOV UR6, 0x2 ;  /* 0x0000000200067882 */ /* 0x000fe20000000000 */
[----:B------:R-:W-:Y:S01]  /*3230*/  UMOV UR58, URZ ;  /* 0x000000ff003a7c82 */ /* 0x000fe20008000000 */
[----:B------:R-:W-:Y:S01]  /*3240*/  UMOV UR50, 0x40 ;  /* 0x0000004000327882 */ /* 0x000fe20000000000 */
[----:B------:R-:W-:Y:S01]  /*3250*/  UMOV UR42, 0x80 ;  /* 0x00000080002a7882 */ /* 0x000fe20000000000 */
[----:B------:R-:W-:Y:S01]  /*3260*/  UMOV UR34, URZ ;  /* 0x000000ff00227c82 */ /* 0x000fe20008000000 */
[----:B------:R-:W-:Y:S01]  /*3270*/  UMOV UR18, 0x40 ;  /* 0x0000004000127882 */ /* 0x000fe20000000000 */
[----:B------:R-:W-:Y:S01]  /*3280*/  UMOV UR10, 0x80 ;  /* 0x00000080000a7882 */ /* 0x000fe20000000000 */
[----:B-1----:R-:W-:-:S02]  /*3290*/  UIADD3 UR64, UP5, UPT, UR8, 0x100, URZ ;  /* 0x0000010008407890 */ /* 0x002fc4000ffbe0ff */
[----:B------:R-:W-:Y:S02]  /*32a0*/  UIADD3 UR62, UP4, UPT, UR8, 0x100, URZ ;  /* 0x00000100083e7890 */ /* 0x000fe4000ff9e0ff */
[----:B------:R-:W-:Y:S02]  /*32b0*/  UIADD3 UR54, UP3, UPT, UR8, 0x100, URZ ;  /* 0x0000010008367890 */ /* 0x000fe4000ff7e0ff */
[----:B------:R-:W-:Y:S02]  /*32c0*/  UIADD3 UR46, UP2, UPT, UR8, 0x180, URZ ;  /* 0x00000180082e7890 */ /* 0x000fe4000ff5e0ff */
[----:B------:R-:W-:Y:S02]  /*32d0*/  UIADD3 UR28, UP1, UPT, UR8, 0x180, URZ ;  /* 0x00000180081c7890 */ /* 0x000fe4000ff3e0ff */
[----:B------:R-:W-:Y:S02]  /*32e0*/  UIADD3 UR26, UP0, UPT, UR8, 0x180, URZ ;  /* 0x00000180081a7890 */ /* 0x000fe4000ff1e0ff */
[----:B------:R-:W-:-:S02]  /*32f0*/  UIADD3.X UR65, UPT, UPT, URZ, UR9, URZ, UP5, !UPT ;  /* 0x00000009ff417290 */ /* 0x000fc4000affe4ff */
[----:B------:R-:W-:Y:S02]  /*3300*/  UIADD3.X UR63, UPT, UPT, URZ, UR9, URZ, UP4, !UPT ;  /* 0x00000009ff3f7290 */ /* 0x000fe4000a7fe4ff */
[----:B------:R-:W-:Y:S02]  /*3310*/  UIADD3.X UR55, UPT, UPT, URZ, UR9, URZ, UP3, !UPT ;  /* 0x00000009ff377290 */ /* 0x000fe40009ffe4ff */
[----:B------:R-:W-:Y:S02]  /*3320*/  UIADD3.X UR47, UPT, UPT, URZ, UR9, URZ, UP2, !UPT ;  /* 0x00000009ff2f7290 */ /* 0x000fe400097fe4ff */
[----:B------:R-:W-:Y:S02]  /*3330*/  UIADD3.X UR29, UPT, UPT, URZ, UR9, URZ, UP1, !UPT ;  /* 0x00000009ff1d7290 */ /* 0x000fe40008ffe4ff */
[----:B------:R-:W-:-:S12]  /*3340*/  UIADD3.X UR27, UPT, UPT, URZ, UR9, URZ, UP0, !UPT ;  /* 0x00000009ff1b7290 */ /* 0x000fd800087fe4ff */
.L_x_33:
[----:B------:R-:W-:Y:S01]  /*3350*/  ULEA UR5, UR6, UR25, 0x3 ;  /* 0x0000001906057291 */ /* 0x000fe2000f8e18ff */
[----:B------:R-:W-:Y:S01]  /*3360*/  SHF.L.U32 R8, R5, 0x1f, RZ ;  /* 0x0000001f05087819 */ /* 0x000fe200000006ff */
[----:B------:R-:W-:Y:S02]  /*3370*/  UIMAD UR56, UR6, 0x6000, UR25 ;  /* 0x00006000063878a4 */ /* 0x000fe4000f8e0219 */
[----:B------:R-:W-:Y:S02]  /*3380*/  UIMAD UR48, UR6, 0x6000, UR25 ;  /* 0x00006000063078a4 */ /* 0x000fe4000f8e0219 */
[----:B------:R-:W-:Y:S02]  /*3390*/  UIMAD UR40, UR6, 0x6000, UR25 ;  /* 0x00006000062878a4 */ /* 0x000fe4000f8e0219 */
[----:B------:R-:W-:Y:S01]  /*33a0*/  UIADD3 UR6, UPT, UPT, UR6, 0x1, URZ ;  /* 0x0000000106067890 */ /* 0x000fe2000fffe0ff */
[----:B-1----:R-:W1:Y:S02]  /*33b0*/  SYNCS.PHASECHK.TRANS64.TRYWAIT P0, [UR5+0x50], R8 ;  /* 0x00005008ff0075a7 */ /* 0x002e640008001105 */
[----:B-1----:R-:W-:Y:S09]  /*33c0*/  @!P0 BRA `(.L_x_31) ;  /* 0x000000a400ec8947 */ /* 0x002ff20003800000 */
.L_x_85:
[----:B------:R-:W-:Y:S01]  /*33d0*/  ELECT P0, URZ, PT ;  /* 0x0000000000ff782f */ /* 0x000fe20003800000 */
[----:B------:R-:W-:Y:S02]  /*33e0*/  UISETP.NE.AND UP0, UPT, UR6, 0x8, UPT ;  /* 0x000000080600788c */ /* 0x000fe4000bf05270 */
[----:B------:R-:W-:Y:S02]  /*33f0*/  UIADD3 UR59, UPT, UPT, UR4, -0x100, URZ ;  /* 0xffffff00043b7890 */ /* 0x000fe4000fffe0ff */
[----:B------:R-:W-:Y:S02]  /*3400*/  USEL UR8, URZ, 0x1, UP0 ;  /* 0x00000001ff087887 */ /* 0x000fe40008000000 */
[----:B------:R-:W-:Y:S02]  /*3410*/  USEL UR6, UR6, URZ, UP0 ;  /* 0x000000ff06067287 */ /* 0x000fe40008000000 */
[----:B------:R-:W-:Y:S02]  /*3420*/  UIADD3 UR56, UPT, UPT, UR56, 0x6800, URZ ;  /* 0x0000680038387890 */ /* 0x000fe4000fffe0ff */
[----:B------:R-:W-:-:S02]  /*3430*/  UIADD3 UR57, UPT, UPT, UR5, 0x10, URZ ;  /* 0x0000001005397890 */ /* 0x000fc4000fffe0ff */
[----:B-1----:R-:W-:Y:S01]  /*3440*/  @P0 IMAD.MOV.U32 R3, RZ, RZ, 0x6000 ;  /* 0x00006000ff030424 */ /* 0x002fe200078e00ff */
[----:B------:R-:W-:Y:S01]  /*3450*/  UIADD3 UR48, UPT, UPT, UR48, 0x8800, URZ ;  /* 0x0000880030307890 */ /* 0x000fe2000fffe0ff */
[----:B------:R-:W-:Y:S01]  /*3460*/  LOP3.LUT R5, R5, UR8, RZ, 0x3c, !PT ;  /* 0x0000000805057c12 */ /* 0x000fe2000f8e3cff */
[----:B------:R-:W-:Y:S01]  /*3470*/  UIADD3 UR49, UPT, UPT, UR5, 0x10, URZ ;  /* 0x0000001005317890 */ /* 0x000fe2000fffe0ff */
[----:B------:R1:W-:Y:S01]  /*3480*/  @P0 SYNCS.ARRIVE.TRANS64 RZ, [UR5+0x10], R3 ;  /* 0x00001003ffff09a7 */ /* 0x0003e20008000005 */
[----:B------:R-:W-:Y:S02]  /*3490*/  UIADD3 UR40, UPT, UPT, UR40, 0xa800, URZ ;  /* 0x0000a80028287890 */ /* 0x000fe4000fffe0ff */
[----:B------:R-:W-:Y:S01]  /*34a0*/  UIADD3 UR41, UPT, UPT, UR5, 0x10, URZ ;  /* 0x0000001005297890 */ /* 0x000fe2000fffe0ff */
[----:B------:R-:W-:Y:S01]  /*34b0*/  IMAD.U32 R8, R5, -0x80000000, RZ ;  /* 0x8000000005087824 */ /* 0x000fe200078e00ff */
[----:B------:R-:W-:Y:S01]  /*34c0*/  ULEA UR5, UR6, UR25, 0x3 ;  /* 0x0000001906057291 */ /* 0x000fe2000f8e18ff */
[----:B------:R1:W-:Y:S01]  /*34d0*/  UTMALDG.4D [UR56], [UR64], desc[URZ] ;  /* 0x0000ff38400075b4 */ /* 0x0003e20008019000 */
[----:B------:R-:W-:Y:S01]  /*34e0*/  UMOV UR52, UR60 ;  /* 0x0000003c00347c82 */ /* 0x000fe20008000000 */
[----:B------:R-:W-:Y:S01]  /*34f0*/  UMOV UR53, UR61 ;  /* 0x0000003d00357c82 */ /* 0x000fe20008000000 */
[----:B------:R-:W-:Y:S01]  /*3500*/  UMOV UR51, UR59 ;  /* 0x0000003b00337c82 */ /* 0x000fe20008000000 */
[----:B------:R-:W-:Y:S01]  /*3510*/  UMOV UR44, UR60 ;  /* 0x0000003c002c7c82 */ /* 0x000fe20008000000 */
[----:B------:R-:W-:Y:S01]  /*3520*/  UMOV UR45, UR61 ;  /* 0x0000003d002d7c82 */ /* 0x000fe20008000000 */
[----:B------:R-:W-:Y:S01]  /*3530*/  UMOV UR43, UR59 ;  /* 0x0000003b002b7c82 */ /* 0x000fe20008000000 */
[----:B------:R1:W-:Y:S01]  /*3540*/  UTMALDG.4D [UR48], [UR62], desc[URZ] ;  /* 0x0000ff303e0075b4 */ /* 0x0003e20008019000 */
[----:B------:R1:W-:Y:S01]  /*3550*/  UTMALDG.4D [UR40], [UR54], desc[URZ] ;  /* 0x0000ff28360075b4 */ /* 0x0003e20008019000 */
[----:B------:R-:W2:Y:S02]  /*3560*/  SYNCS.PHASECHK.TRANS64.TRYWAIT P0, [UR5+0x50], R8 ;  /* 0x00005008ff0075a7 */ /* 0x000ea40008001105 */
[----:B-12---:R-:W-:Y:S05]  /*3570*/  @!P0 BRA `(.L_x_32) ;  /* 0x000000a4009c8947 */ /* 0x006fea0003800000 */
.L_x_87:
[----:B------:R-:W-:Y:S01]  /*3580*/  ELECT P0, URZ, PT ;  /* 0x0000000000ff782f */ /* 0x000fe20003800000 */
[----:B------:R-:W-:Y:S02]  /*3590*/  UIMAD UR32, UR6, 0x6000, UR25 ;  /* 0x00006000062078a4 */ /* 0x000fe4000f8e0219 */
[----:B------:R-:W-:Y:S02]  /*35a0*/  UIMAD UR16, UR6, 0x6000, UR25 ;  /* 0x00006000061078a4 */ /* 0x000fe4000f8e0219 */
[----:B------:R-:W-:Y:S02]  /*35b0*/  UIMAD UR8, UR6, 0x6000, UR25 ;  /* 0x00006000060878a4 */ /* 0x000fe4000f8e0219 */
[----:B------:R-:W-:Y:S02]  /*35c0*/  UIADD3 UR33, UPT, UPT, UR5, 0x10, URZ ;  /* 0x0000001005217890 */ /* 0x000fe4000fffe0ff */
[----:B------:R-:W-:Y:S02]  /*35d0*/  UIADD3 UR32, UPT, UPT, UR32, 0x6800, URZ ;  /* 0x0000680020207890 */ /* 0x000fe4000fffe0ff */
[----:B------:R-:W-:-:S02]  /*35e0*/  UIADD3 UR17, UPT, UPT, UR5, 0x10, URZ ;  /* 0x0000001005117890 */ /* 0x000fc4000fffe0ff */
[----:B------:R2:W-:Y:S01]  /*35f0*/  @P0 SYNCS.ARRIVE.TRANS64 RZ, [UR5+0x10], R4 ;  /* 0x00001004ffff09a7 */ /* 0x0005e20008000005 */
[----:B------:R-:W-:Y:S02]  /*3600*/  UIADD3 UR16, UPT, UPT, UR16, 0x8800, URZ ;  /* 0x0000880010107890 */ /* 0x000fe4000fffe0ff */
[----:B------:R-:W-:Y:S02]  /*3610*/  UIADD3 UR9, UPT, UPT, UR5, 0x10, URZ ;  /* 0x0000001005097890 */ /* 0x000fe4000fffe0ff */
[----:B------:R-:W-:Y:S01]  /*3620*/  UIADD3 UR8, UPT, UPT, UR8, 0xa800, URZ ;  /* 0x0000a80008087890 */ /* 0x000fe2000fffe0ff */
[----:B------:R-:W-:Y:S01]  /*3630*/  UMOV UR35, UR59 ;  /* 0x0000003b00237c82 */ /* 0x000fe20008000000 */
        /* <DEDUP_REMOVED lines=8> */
[----:B------:R2:W-:Y:S01]  /*36c0*/  UTMALDG.4D [UR32], [UR46], desc[URZ] ;  /* 0x0000ff202e0075b4 */ /* 0x0005e20008019000 */
[----:B------:R-:W-:-:S02]  /*36d0*/  UIADD3 UR6, UPT, UPT, UR6, 0x1, URZ ;  /* 0x0000000106067890 */ /* 0x000fc4000fffe0ff */
[----:B------:R-:W-:Y:S02]  /*36e0*/  UIADD3 UR24, UPT, UPT, UR24, 0x1, URZ ;  /* 0x0000000118187890 */ /* 0x000fe4000fffe0ff */
[----:B------:R-:W-:Y:S02]  /*36f0*/  UISETP.NE.AND UP0, UPT, UR6, 0x8, UPT ;  /* 0x000000080600788c */ /* 0x000fe4000bf05270 */
[----:B------:R-:W-:Y:S01]  /*3700*/  UIADD3 UR4, UPT, UPT, UR4, -0x80, URZ ;  /* 0xffffff8004047890 */ /* 0x000fe2000fffe0ff */
[----:B------:R2:W-:Y:S01]  /*3710*/  UTMALDG.4D [UR16], [UR28], desc[URZ] ;  /* 0x0000ff101c0075b4 */ /* 0x0005e20008019000 */
[----:B------:R-:W-:Y:S02]  /*3720*/  USEL UR6, UR6, URZ, UP0 ;  /* 0x000000ff06067287 */ /* 0x000fe40008000000 */
[----:B------:R-:W-:Y:S02]  /*3730*/  USEL UR5, URZ, 0x1, UP0 ;  /* 0x00000001ff057887 */ /* 0x000fe40008000000 */
[----:B------:R-:W-:Y:S01]  /*3740*/  UISETP.NE.AND UP0, UPT, UR24, -0x1, UPT ;  /* 0xffffffff1800788c */ /* 0x000fe2000bf05270 */
[----:B------:R2:W-:Y:S03]  /*3750*/  UTMALDG.4D [UR8], [UR26], desc[URZ] ;  /* 0x0000ff081a0075b4 */ /* 0x0005e60008019000 */
[----:B------:R-:W-:-:S05]  /*3760*/  LOP3.LUT R5, R5, UR5, RZ, 0x3c, !PT ;  /* 0x0000000505057c12 */ /* 0x000fca000f8e3cff */
[----:B--2---:R-:W-:Y:S05]  /*3770*/  BRA.U UP0, `(.L_x_33) ;  /* 0xfffffff900f47547 */ /* 0x004fea000b83ffff */
.L_x_27:
[----:B------:R-:W-:Y:S02]  /*3780*/  UIADD3 UR4, UPT, UPT, UR6, 0x2, URZ ;  /* 0x0000000206047890 */ /* 0x000fe4000fffe0ff */
[----:B------:R-:W-:-:S04]  /*3790*/  UISETP.NE.AND UP0, UPT, UR6, 0x7, UPT ;  /* 0x000000070600788c */ /* 0x000fc8000bf05270 */
[----:B------:R-:W-:-:S04]  /*37a0*/  USEL UR4, UR4, 0x1, UP0 ;  /* 0x0000000104047887 */ /* 0x000fc80008000000 */
[----:B------:R-:W-:Y:S02]  /*37b0*/  UIADD3 UR5, UPT, UPT, UR4, 0x1, URZ ;  /* 0x0000000104057890 */ /* 0x000fe4000fffe0ff */
[----:B------:R-:W-:-:S04]  /*37c0*/  UISETP.NE.AND UP1, UPT, UR4, 0x8, UPT ;  /* 0x000000080400788c */ /* 0x000fc8000bf25270 */
[----:B------:R-:W-:Y:S02]  /*37d0*/  USEL UR5, UR5, 0x1, UP1 ;  /* 0x0000000105057887 */ /* 0x000fe40008800000 */
[----:B------:R-:W-:Y:S01]  /*37e0*/  UISETP.EQ.XOR UP1, UPT, UR6, 0x7, !UP1 ;  /* 0x000000070600788c */ /* 0x000fe2000cf22a70 */
[----:B------:R-:W2:Y:S01]  /*37f0*/  S2UR UR6, SR_CgaCtaId ;  /* 0x00000000000679c3 */ /* 0x000ea20000008800 */
[----:B------:R-:W-:Y:S02]  /*3800*/  UIADD3 UR4, UPT, UPT, UR5, 0x1, URZ ;  /* 0x0000000105047890 */ /* 0x000fe4000fffe0ff */
[----:B------:R-:W-:Y:S02]  /*3810*/  UISETP.NE.AND UP0, UPT, UR5, 0x8, UPT ;  /* 0x000000080500788c */ /* 0x000fe4000bf05270 */
[----:B------:R-:W-:Y:S02]  /*3820*/  UISETP.EQ.XOR UP1, UPT, UR5, 0x8, UP1 ;  /* 0x000000080500788c */ /* 0x000fe40008f22a70 */
[----:B------:R-:W-:-:S04]  /*3830*/  USEL UR4, UR4, 0x1, UP0 ;  /* 0x0000000104047887 */ /* 0x000fc80008000000 */
        /* <DEDUP_REMOVED lines=11> */
[----:B------:R-:W-:-:S03]  /*38f0*/  USEL UR5, UR4, 0x1, UP0 ;  /* 0x0000000104057887 */ /* 0x000fc60008000000 */
[----:B------:R-:W-:Y:S01]  /*3900*/  UMOV UR4, 0x400 ;  /* 0x0000040000047882 */ /* 0x000fe20000000000 */
[----:B------:R-:W-:Y:S02]  /*3910*/  UISETP.EQ.XOR UP1, UPT, UR5, 0x8, UP1 ;  /* 0x000000080500788c */ /* 0x000fe40008f22a70 */
[----:B------:R-:W-:Y:S02]  /*3920*/  UISETP.NE.AND UP0, UPT, UR5, 0x8, UPT ;  /* 0x000000080500788c */ /* 0x000fe4000bf05270 */
[----:B--2---:R-:W-:Y:S02]  /*3930*/  ULEA UR4, UR6, UR4, 0x18 ;  /* 0x0000000406047291 */ /* 0x004fe4000f8ec0ff */
[----:B------:R-:W-:Y:S02]  /*3940*/  USEL UR6, URZ, 0x1, !UP1 ;  /* 0x00000001ff067887 */ /* 0x000fe4000c800000 */
[----:B------:R-:W-:-:S04]  /*3950*/  USEL UR5, UR5, URZ, UP0 ;  /* 0x000000ff05057287 */ /* 0x000fc80008000000 */
[----:B------:R-:W-:Y:S01]  /*3960*/  ULEA UR5, UR5, UR4, 0x3 ;  /* 0x0000000405057291 */ /* 0x000fe2000f8e18ff */
[----:B------:R-:W-:-:S04]  /*3970*/  LOP3.LUT R5, R5, UR6, RZ, 0x3c, !PT ;  /* 0x0000000605057c12 */ /* 0x000fc8000f8e3cff */
[----:B------:R-:W-:-:S04]  /*3980*/  SHF.L.U32 R4, R5, 0x1f, RZ ;  /* 0x0000001f05047819 */ /* 0x000fc800000006ff */
[----:B------:R-:W2:Y:S02]  /*3990*/  SYNCS.PHASECHK.TRANS64.TRYWAIT P0, [UR5+0x50], R4 ;  /* 0x00005004ff0075a7 */ /* 0x000ea40008001105 */
[----:B--2---:R-:W-:Y:S05]  /*39a0*/  @!P0 BRA `(.L_x_34) ;  /* 0x000000a000ac8947 */ /* 0x004fea0003800000 */
.L_x_89:
[----:B------:R-:W-:Y:S02]  /*39b0*/  ELECT P0, URZ, PT ;  /* 0x0000000000ff782f */ /* 0x000fe40003800000 */
[----:B------:R-:W-:-:S11]  /*39c0*/  SHF.L.U32 R6, R6, 0x1f, RZ ;  /* 0x0000001f06067819 */ /* 0x000fd600000006ff */
[----:B-1----:R-:W-:-:S04]  /*39d0*/  @P0 IMAD.MOV.U32 R3, RZ, RZ, 0x6000 ;  /* 0x00006000ff030424 */ /* 0x002fc800078e00ff */
[----:B------:R1:W-:Y:S01]  /*39e0*/  @P0 SYNCS.ARRIVE.TRANS64 RZ, [UR5+0x10], R3 ;  /* 0x00001003ffff09a7 */ /* 0x0003e20008000005 */
[----:B------:R-:W2:Y:S02]  /*39f0*/  SYNCS.PHASECHK.TRANS64.TRYWAIT P0, [UR4+0x8], R6 ;  /* 0x00000806ff0075a7 */ /* 0x000ea40008001104 */
[----:B-12---:R-:W-:Y:S05]  /*3a00*/  @!P0 BRA `(.L_x_35) ;  /* 0x000000a000b08947 */ /* 0x006fea0003800000 */
.L_x_91:
[----:B------:R-:W-:-:S13]  /*3a10*/  ELECT P0, URZ, PT ;  /* 0x0000000000ff782f */ /* 0x000fda0003800000 */
[----:B-1----:R-:W-:-:S04]  /*3a20*/  @P0 MOV R3, 0x6000 ;  /* 0x0000600000030802 */ /* 0x002fc80000000f00 */
[----:B------:R2:W-:Y:S03]  /*3a30*/  @P0 SYNCS.ARRIVE.TRANS64 RZ, [UR4], R3 ;  /* 0x00000003ffff09a7 */ /* 0x0005e60008000004 */
.L_x_5:
[----:B------:R-:W-:-:S13]  /*3a40*/  ISETP.GT.AND P0, PT, R2, 0x3, PT ;  /* 0x000000030200780c */ /* 0x000fda0003f04270 */
[----:B------:R-:W-:Y:S05]  /*3a50*/  @P0 BRA `(.L_x_3) ;  /* 0x00000078000c0947 */ /* 0x000fea0003800000 */
.L_x_36:
[----:B------:R-:W-:-:S08]  /*3a60*/  NOP ;  /* 0x0000000000007918 */ /* 0x000fd00000000000 */
[----:B------:R-:W4:Y:S02]  /*3a70*/  USETMAXREG.TRY_ALLOC.CTAPOOL UP0, 0xc0 ;  /* 0x000000c0000079c8 */ /* 0x000f240008000600 */
[----:B----4-:R-:W-:Y:S05]  /*3a80*/  BRA.U !UP0, `(.L_x_36) ;  /* 0xfffffffd08f47547 */ /* 0x010fea000b83ffff */
[----:B------:R-:W4:Y:S01]  /*3a90*/  LDCU UR4, c[0x0][0x60c] ;  /* 0x0000c180ff0477ac */ /* 0x000f220008000800 */
[----:B------:R-:W-:Y:S01]  /*3aa0*/  HFMA2 R134, -RZ, RZ, 0, 5.9604644775390625e-08 ;  /* 0x00000001ff867431 */ /* 0x000fe200000001ff */
[----:B----4-:R-:W-:Y:S01]  /*3ab0*/  UISETP.GE.AND UP0, UPT, UR39, UR4, UPT ;  /* 0x000000042700728c */ /* 0x010fe2000bf06270 */
[----:B------:R-:W-:Y:S08]  /*3ac0*/  BAR.SYNC.DEFER_BLOCKING 0x2, 0x120 ;  /* 0x0084800000007b1d */ /* 0x000ff00000010000 */
[----:B------:R-:W-:Y:S05]  /*3ad0*/  BRA.U UP0, `(.L_x_37) ;  /* 0x0000007500d07547 */ /* 0x000fea000b800000 */
[----:B------:R-:W4:Y:S01]  /*3ae0*/  S2UR UR4, SR_CgaCtaId ;  /* 0x00000000000479c3 */ /* 0x000f220000008800 */
[----:B------:R-:W-:Y:S01]  /*3af0*/  UMOV UR5, 0x400 ;  /* 0x0000040000057882 */ /* 0x000fe20000000000 */
[----:B-12---:R-:W-:Y:S01]  /*3b00*/  MOV R3, 0x80000000 ;  /* 0x8000000000037802 */ /* 0x006fe20000000f00 */
[----:B---3--:R-:W1:Y:S02]  /*3b10*/  LDCU UR8, c[0x0][0x640] ;  /* 0x0000c800ff0877ac */ /* 0x008e640008000800 */
[----:B-1----:R-:W-:Y:S02]  /*3b20*/  UIMAD.WIDE.U32 UR8, UR39, UR8, URZ ;  /* 0x00000008270872a5 */ /* 0x002fe4000f8e00ff */
[----:B----4-:R-:W-:Y:S01]  /*3b30*/  ULEA UR4, UR4, UR5, 0x18 ;  /* 0x0000000504047291 */ /* 0x010fe2000f8ec0ff */
[----:B------:R-:W1:Y:S01]  /*3b40*/  LDCU UR5, c[0x0][0x654] ;  /* 0x0000ca80ff0577ac */ /* 0x000e620008000800 */
[----:B------:R-:W-:-:S07]  /*3b50*/  UIADD3 UR6, UPT, UPT, -UR9, UR39, URZ ;  /* 0x0000002709067290 */ /* 0x000fce000fffe1ff */
[----:B------:R-:W2:Y:S01]  /*3b60*/  LDCU UR8, c[0x0][0x634] ;  /* 0x0000c680ff0877ac */ /* 0x000ea20008000800 */
[----:B------:R-:W3:Y:S01]  /*3b70*/  SYNCS.PHASECHK.TRANS64.TRYWAIT P0, [UR4+0xc8], R3 ;  /* 0x0000c803ff0075a7 */ /* 0x000ee20008001104 */
[----:B------:R-:W-:-:S04]  /*3b80*/  USHF.R.U32.HI UR6, URZ, UR22, UR6 ;  /* 0x00000016ff067299 */ /* 0x000fc80008011606 */
[----:B------:R-:W-:-:S04]  /*3b90*/  UIADD3 UR6, UPT, UPT, UR9, UR6, URZ ;  /* 0x0000000609067290 */ /* 0x000fc8000fffe0ff */
[----:B------:R-:W-:-:S04]  /*3ba0*/  USHF.R.U32.HI UR6, URZ, UR15, UR6 ;  /* 0x0000000fff067299 */ /* 0x000fc80008011606 */
[----:B-1----:R-:W-:Y:S01]  /*3bb0*/  UISETP.GE.AND UP0, UPT, UR6, UR5, UPT ;  /* 0x000000050600728c */ /* 0x002fe2000bf06270 */
[----:B------:R-:W1:Y:S01]  /*3bc0*/  LDCU UR5, c[0x0][0x63c] ;  /* 0x0000c780ff0577ac */ /* 0x000e620008000800 */
[----:B------:R-:W-:-:S09]  /*3bd0*/  UIADD3 UR6, UPT, UPT, -UR6, URZ, URZ ;  /* 0x000000ff06067290 */ /* 0x000fd2000fffe1ff */
[----:B--2---:R-:W2:Y:S01]  /*3be0*/  @UP0 LDCU UR8, c[0x0][0x64c] ;  /* 0x0000c980ff0807ac */ /* 0x004ea20008000800 */
[----:B-1----:R-:W-:Y:S01]  /*3bf0*/  UIMAD UR39, UR6, UR5, UR39 ;  /* 0x00000005062772a4 */ /* 0x002fe2000f8e0227 */
[----:B--23--:R-:W-:Y:S11]  /*3c00*/  @!P0 BRA `(.L_x_38) ;  /* 0x000000a0004c8947 */ /* 0x00cff60003800000 */
.L_x_93:
[----:B------:R-:W2:Y:S01]  /*3c10*/  SYNCS.PHASECHK.TRANS64.TRYWAIT P2, [UR4+0x90], RZ ;  /* 0x000090ffff0075a7 */ /* 0x000ea20008041104 */
[----:B------:R-:W-:Y:S01]  /*3c20*/  UIMAD.WIDE.U32 UR8, UR39, UR8, URZ ;  /* 0x00000008270872a5 */ /* 0x000fe2000f8e00ff */
[C---:B------:R-:W-:Y:S01]  /*3c30*/  IMAD.U32 R85, R0.reuse, 0x10000, RZ ;  /* 0x0001000000557824 */ /* 0x040fe200078e00ff */
[----:B------:R-:W-:Y:S01]  /*3c40*/  USEL UR5, UR30, UR14, !UP0 ;  /* 0x0000000e1e057287 */ /* 0x000fe2000c000000 */
[----:B------:R-:W-:Y:S01]  /*3c50*/  LOP3.LUT R162, R0, 0x7f, RZ, 0xc0, !PT ;  /* 0x0000007f00a27812 */ /* 0x000fe200078ec0ff */
[----:B------:R-:W-:Y:S02]  /*3c60*/  UIADD3 UR39, UPT, UPT, UR39, -UR9, URZ ;  /* 0x8000000927277290 */ /* 0x000fe4000fffe0ff */
[----:B------:R-:W-:Y:S01]  /*3c70*/  ULOP3.LUT UR5, UR5, 0xff, URZ, 0xc0, !UPT ;  /* 0x000000ff05057892 */ /* 0x000fe2000f8ec0ff */
[----:B------:R-:W-:Y:S01]  /*3c80*/  LOP3.LUT R85, R85, 0x600000, RZ, 0xc0, !PT ;  /* 0x0060000055557812 */ /* 0x000fe200078ec0ff */
[----:B------:R-:W-:Y:S02]  /*3c90*/  USEL UR6, UR23, UR7, !UP0 ;  /* 0x0000000717067287 */ /* 0x000fe4000c000000 */
[----:B------:R-:W-:-:S02]  /*3ca0*/  USHF.R.U32.HI UR5, URZ, UR5, UR39 ;  /* 0x00000005ff057299 */ /* 0x000fc40008011627 */
[----:B------:R-:W-:Y:S02]  /*3cb0*/  ULOP3.LUT UR6, UR6, 0xff, URZ, 0xc0, !UPT ;  /* 0x000000ff06067892 */ /* 0x000fe4000f8ec0ff */
[----:B------:R-:W-:Y:S01]  /*3cc0*/  UIADD3 UR5, UPT, UPT, UR9, UR5, URZ ;  /* 0x0000000509057290 */ /* 0x000fe2000fffe0ff */
[----:B------:R-:W3:Y:S03]  /*3cd0*/  LDC R161, c[0x0][0x38c] ;  /* 0x0000e300ffa17b82 */ /* 0x000ee60000000800 */
[----:B------:R-:W-:-:S03]  /*3ce0*/  USHF.R.U32.HI UR6, URZ, UR6, UR5 ;  /* 0x00000006ff067299 */ /* 0x000fc60008011605 */
[----:B------:R-:W-:Y:S02]  /*3cf0*/  R2UR UR5, R85 ;  /* 0x00000000550572ca */ /* 0x000fe400000e0000 */
[----:B------:R-:W4:Y:S08]  /*3d00*/  LDC R4, c[0x0][0x614] ;  /* 0x00018500ff047b82 */ /* 0x000f300000000800 */
[----:B-1----:R-:W1:Y:S01]  /*3d10*/  LDC R3, c[0x0][0x380] ;  /* 0x0000e000ff037b82 */ /* 0x002e620000000800 */
[----:B---3--:R-:W-:Y:S01]  /*3d20*/  IMAD.MOV R6, RZ, RZ, -R161 ;  /* 0x000000ffff067224 */ /* 0x008fe200078e0aa1 */
[C---:B------:R-:W-:Y:S01]  /*3d30*/  ISETP.GT.AND P0, PT, R161.reuse, RZ, PT ;  /* 0x000000ffa100720c */ /* 0x040fe20003f04270 */
[----:B------:R-:W-:-:S03]  /*3d40*/  VIADD R8, R161, 0xffffffff ;  /* 0xffffffffa1087836 */ /* 0x000fc60000000000 */
[----:B------:R-:W-:Y:S02]  /*3d50*/  SHF.R.S32.HI R6, RZ, 0x1f, R6 ;  /* 0x0000001fff067819 */ /* 0x000fe40000011406 */
[----:B------:R-:W-:Y:S01]  /*3d60*/  SHF.R.S32.HI R5, RZ, 0x1f, R8 ;  /* 0x0000001fff057819 */ /* 0x000fe20000011408 */
[----:B----4-:R-:W-:Y:S01]  /*3d70*/  VIADD R7, R4, -UR6 ;  /* 0x8000000604077c36 */ /* 0x010fe20008000000 */
[----:B------:R-:W-:Y:S01]  /*3d80*/  LEA.HI R113, R6, -R161, RZ, 0x7 ;  /* 0x800000a106717211 */ /* 0x000fe200078f38ff */
[----:B------:R-:W-:Y:S01]  /*3d90*/  ULOP3.LUT UR6, URZ, UR6, URZ, 0x33, !UPT ;  /* 0x00000006ff067292 */ /* 0x000fe2000f8e33ff */
[----:B------:R-:W-:Y:S01]  /*3da0*/  LEA.HI R5, R5, R8, RZ, 0x7 ;  /* 0x0000000805057211 */ /* 0x000fe200078f38ff */
[----:B------:R-:W-:Y:S01]  /*3db0*/  IMAD.MOV.U32 R8, RZ, RZ, 0x0 ;  /* 0x00000000ff087424 */ /* 0x000fe200078e00ff */
[----:B------:R-:W-:Y:S01]  /*3dc0*/  SHF.R.S32.HI R113, RZ, 0x7, R113 ;  /* 0x00000007ff717819 */ /* 0x000fe20000011471 */
[----:B-1----:R-:W-:-:S04]  /*3dd0*/  IMAD.IADD R160, R161, 0x1, -R3 ;  /* 0x00000001a1a07824 */ /* 0x002fc800078e0a03 */
[----:B------:R-:W-:Y:S02]  /*3de0*/  IMAD.MOV R113, RZ, RZ, -R113 ;  /* 0x000000ffff717224 */ /* 0x000fe400078e0a71 */
[----:B------:R-:W-:-:S04]  /*3df0*/  IMAD R160, R7, 0x80, R160 ;  /* 0x0000008007a07824 */ /* 0x000fc800078e02a0 */
[----:B------:R-:W-:Y:S01]  /*3e00*/  IMAD.MOV R7, RZ, RZ, -R160 ;  /* 0x000000ffff077224 */ /* 0x000fe200078e0aa0 */
[C---:B------:R-:W-:Y:S01]  /*3e10*/  ISETP.GT.AND P1, PT, R160.reuse, RZ, PT ;  /* 0x000000ffa000720c */ /* 0x040fe20003f24270 */
[----:B------:R-:W-:-:S03]  /*3e20*/  VIADD R9, R160, 0xffffffff ;  /* 0xffffffffa0097836 */ /* 0x000fc60000000000 */
[----:B------:R-:W-:Y:S02]  /*3e30*/  SHF.R.S32.HI R7, RZ, 0x1f, R7 ;  /* 0x0000001fff077819 */ /* 0x000fe40000011407 */
[----:B------:R-:W-:Y:S02]  /*3e40*/  SHF.R.S32.HI R6, RZ, 0x1f, R9 ;  /* 0x0000001fff067819 */ /* 0x000fe40000011409 */
[----:B------:R-:W-:Y:S02]  /*3e50*/  LEA.HI R7, R7, -R160, RZ, 0x7 ;  /* 0x800000a007077211 */ /* 0x000fe400078f38ff */
[----:B------:R-:W-:Y:S01]  /*3e60*/  LEA.HI R6, R6, R9, RZ, 0x7 ;  /* 0x0000000906067211 */ /* 0x000fe200078f38ff */
[----:B------:R-:W-:Y:S01]  /*3e70*/  IMAD.MOV.U32 R9, RZ, RZ, 0x1 ;  /* 0x00000001ff097424 */ /* 0x000fe200078e00ff */
[----:B------:R-:W-:Y:S02]  /*3e80*/  SHF.R.S32.HI R7, RZ, 0x7, R7 ;  /* 0x00000007ff077819 */ /* 0x000fe40000011407 */
[----:B------:R-:W-:Y:S01]  /*3e90*/  LEA.HI.SX32 R6, R6, 0x1, 0x19 ;  /* 0x0000000106067811 */ /* 0x000fe200078fcaff */
[----:B------:R-:W-:-:S04]  /*3ea0*/  @P0 IMAD.HI R113, R5, 0x2000000, R8 ;  /* 0x0200000005710827 */ /* 0x000fc800078e0208 */
[----:B------:R-:W-:Y:S02]  /*3eb0*/  IMAD.MOV R7, RZ, RZ, -R7 ;  /* 0x000000ffff077224 */ /* 0x000fe400078e0a07 */
[----:B------:R-:W-:Y:S02]  /*3ec0*/  VIADD R5, R4, UR6 ;  /* 0x0000000604057c36 */ /* 0x000fe40008000000 */
[----:B------:R-:W-:Y:S02]  /*3ed0*/  @!P1 IMAD.MOV.U32 R6, RZ, RZ, R7 ;  /* 0x000000ffff069224 */ /* 0x000fe400078e0007 */
[----:B------:R-:W-:-:S03]  /*3ee0*/  IMAD R162, R5, 0x80, R162 ;  /* 0x0000008005a27824 */ /* 0x000fc600078e02a2 */
[----:B------:R-:W-:-:S05]  /*3ef0*/  VIMNMX R113, PT, PT, R6, R113, PT ;  /* 0x0000007106717248 */ /* 0x000fca0003fe0100 */
[----:B------:R-:W-:-:S05]  /*3f00*/  VIADD R84, R113, 0xffffffff ;  /* 0xffffffff71547836 */ /* 0x000fca0000000000 */
[----:B------:R-:W-:-:S05]  /*3f10*/  VIMNMX R36, PT, PT, RZ, R84, !PT ;  /* 0x00000054ff247248 */ /* 0x000fca0007fe0100 */
[----:B------:R-:W-:Y:S01]  /*3f20*/  IMAD R36, R36, -0x80, R161 ;  /* 0xffffff8024247824 */ /* 0x000fe200078e02a1 */
[----:B--2---:R-:W-:Y:S06]  /*3f30*/  @!P2 BRA `(.L_x_39) ;  /* 0x0000009c00a0a947 */ /* 0x004fec0003800000 */
.L_x_95:
[----:B------:R-:W-:Y:S01]  /*3f40*/  IADD3 R3, PT, PT, R36, -R3, R162 ;  /* 0x8000000324037210 */ /* 0x000fe20007ffe0a2 */
[----:B-1----:R-:W1:Y:S01]  /*3f50*/  LDTM.x32 R4, tmem[UR5] ;  /* 0x00000005000479ee */ /* 0x002e6200082c0000 */
[----:B------:R-:W-:Y:S01]  /*3f60*/  LOP3.LUT R86, R85, 0x20, RZ, 0xfc, !PT ;  /* 0x0000002055567812 */ /* 0x000fe200078efcff */
[----:B------:R-:W2:Y:S01]  /*3f70*/  LDC R164, c[0x0][0x600] ;  /* 0x00018000ffa47b82 */ /* 0x000ea20000000800 */
[----:B------:R-:W-:Y:S01]  /*3f80*/  VIADDMNMX R3, R3, 0x1, R36, PT ;  /* 0x0000000103037846 */ /* 0x000fe20003800124 */
[----:B------:R-:W-:Y:S01]  /*3f90*/  VIADD R160, R160, 0xffffff80 ;  /* 0xffffff80a0a07836 */ /* 0x000fe20000000000 */
[----:B------:R-:W-:Y:S02]  /*3fa0*/  R2UR UR5, R86 ;  /* 0x00000000560572ca */ /* 0x000fe400000e0000 */
[C---:B------:R-:W-:Y:S01]  /*3fb0*/  LOP3.LUT R87, R85.reuse, 0x40, RZ, 0xfc, !PT ;  /* 0x0000004055577812 */ /* 0x040fe200078efcff */
[----:B------:R-:W-:Y:S01]  /*3fc0*/  IMAD.MOV R138, RZ, RZ, -R3 ;  /* 0x000000ffff8a7224 */ /* 0x000fe200078e0a03 */
[----:B------:R-:W-:Y:S01]  /*3fd0*/  LOP3.LUT R112, R85, 0x60, RZ, 0xfc, !PT ;  /* 0x0000006055707812 */ /* 0x000fe200078efcff */
[----:B------:R-:W-:-:S03]  /*3fe0*/  IMAD.MOV.U32 R3, RZ, RZ, -0x1 ;  /* 0xffffffffff037424 */ /* 0x000fc600078e00ff */
[----:B------:R-:W-:-:S04]  /*3ff0*/  VIADDMNMX R36, R138, 0x20, RZ, !PT ;  /* 0x000000208a247846 */ /* 0x000fc800078001ff */
[----:B------:R-:W-:Y:S01]  /*4000*/  SHF.R.U32.HI R36, RZ, R36, R3 ;  /* 0x00000024ff247219 */ /* 0x000fe20000011603 */
[----:B------:R-:W3:Y:S01]  /*4010*/  LDTM.x32 R52, tmem[UR5] ;  /* 0x00000005003479ee */ /* 0x000ee200082c0000 */
[----:B------:R-:W-:Y:S02]  /*4020*/  R2UR UR5, R87 ;  /* 0x00000000570572ca */ /* 0x000fe400000e0000 */
[----:B------:R-:W-:-:S05]  /*4030*/  R2P PR, R36, 0x7e ;  /* 0x0000007e24007804 */ /* 0x000fca0000000000 */
[----:B-1----:R-:W-:Y:S02]  /*4040*/  SEL R99, R5, 0xff800000, P1 ;  /* 0xff80000005637807 */ /* 0x002fe40000800000 */
[----:B------:R-:W-:Y:S02]  /*4050*/  SEL R88, R6, 0xff800000, P2 ;  /* 0xff80000006587807 */ /* 0x000fe40001000000 */
[----:B------:R-:W-:Y:S02]  /*4060*/  SEL R89, R7, 0xff800000, P3 ;  /* 0xff80000007597807 */ /* 0x000fe40001800000 */
[----:B------:R-:W-:Y:S02]  /*4070*/  SEL R90, R8, 0xff800000, P4 ;  /* 0xff800000085a7807 */ /* 0x000fe40002000000 */
[----:B------:R-:W-:Y:S02]  /*4080*/  SEL R91, R9, 0xff800000, P5 ;  /* 0xff800000095b7807 */ /* 0x000fe40002800000 */
[----:B------:R-:W-:-:S02]  /*4090*/  SEL R102, R10, 0xff800000, P6 ;  /* 0xff8000000a667807 */ /* 0x000fc40003000000 */
[C---:B------:R-:W-:Y:S02]  /*40a0*/  R2P PR, R36.reuse.B1, 0x7f ;  /* 0x0000007f24007804 */ /* 0x040fe40000001000 */
[----:B------:R-:W-:Y:S02]  /*40b0*/  LOP3.LUT R5, R36, 0x1, RZ, 0xc0, !PT ;  /* 0x0000000124057812 */ /* 0x000fe400078ec0ff */
[----:B------:R-:W-:Y:S02]  /*40c0*/  VIADDMNMX R6, R138, 0x60, RZ, !PT ;  /* 0x000000608a067846 */ /* 0x000fe400078001ff */
[----:B------:R-:W-:Y:S02]  /*40d0*/  SEL R92, R12, 0xff800000, P0 ;  /* 0xff8000000c5c7807 */ /* 0x000fe40000000000 */
[----:B------:R-:W-:Y:S02]  /*40e0*/  SEL R93, R13, 0xff800000, P1 ;  /* 0xff8000000d5d7807 */ /* 0x000fe40000800000 */
[----:B------:R-:W-:-:S02]  /*40f0*/  SEL R94, R14, 0xff800000, P2 ;  /* 0xff8000000e5e7807 */ /* 0x000fc40001000000 */
[----:B------:R-:W-:Y:S02]  /*4100*/  SEL R95, R15, 0xff800000, P3 ;  /* 0xff8000000f5f7807 */ /* 0x000fe40001800000 */
[----:B------:R-:W-:Y:S02]  /*4110*/  SEL R96, R16, 0xff800000, P4 ;  /* 0xff80000010607807 */ /* 0x000fe40002000000 */
[----:B------:R-:W-:Y:S02]  /*4120*/  SEL R97, R17, 0xff800000, P5 ;  /* 0xff80000011617807 */ /* 0x000fe40002800000 */
[----:B------:R-:W-:Y:S02]  /*4130*/  SEL R108, R18, 0xff800000, P6 ;  /* 0xff800000126c7807 */ /* 0x000fe40003000000 */
[----:B------:R-:W-:Y:S02]  /*4140*/  R2P PR, R36.B2, 0x7f ;  /* 0x0000007f24007804 */ /* 0x000fe40000002000 */
[----:B------:R-:W-:-:S03]  /*4150*/  SHF.R.U32.HI R139, RZ, R6, R3 ;  /* 0x00000006ff8b7219 */ /* 0x000fc60000011603 */
[----:B------:R-:W-:Y:S02]  /*4160*/  SEL R100, R20, 0xff800000, P0 ;  /* 0xff80000014647807 */ /* 0x000fe40000000000 */
[----:B------:R-:W-:Y:S02]  /*4170*/  SEL R101, R21, 0xff800000, P1 ;  /* 0xff80000015657807 */ /* 0x000fe40000800000 */
[----:B------:R-:W-:Y:S02]  /*4180*/  SEL R104, R22, 0xff800000, P2 ;  /* 0xff80000016687807 */ /* 0x000fe40001000000 */
[----:B------:R-:W-:Y:S02]  /*4190*/  SEL R105, R23, 0xff800000, P3 ;  /* 0xff80000017697807 */ /* 0x000fe40001800000 */
[----:B------:R-:W-:Y:S02]  /*41a0*/  SEL R106, R24, 0xff800000, P4 ;  /* 0xff800000186a7807 */ /* 0x000fe40002000000 */
[----:B------:R-:W-:-:S02]  /*41b0*/  SEL R107, R25, 0xff800000, P5 ;  /* 0xff800000196b7807 */ /* 0x000fc40002800000 */
[----:B------:R-:W-:Y:S02]  /*41c0*/  SEL R114, R26, 0xff800000, P6 ;  /* 0xff8000001a727807 */ /* 0x000fe40003000000 */
[----:B------:R-:W-:-:S05]  /*41d0*/  R2P PR, R36.B3, 0x7f ;  /* 0x0000007f24007804 */ /* 0x000fca0000003000 */
[----:B------:R-:W-:Y:S02]  /*41e0*/  SEL R110, R28, 0xff800000, P0 ;  /* 0xff8000001c6e7807 */ /* 0x000fe40000000000 */
[----:B------:R-:W-:Y:S02]  /*41f0*/  ISETP.NE.U32.AND P0, PT, R5, 0x1, PT ;  /* 0x000000010500780c */ /* 0x000fe40003f05070 */
[----:B------:R-:W-:Y:S02]  /*4200*/  SEL R111, R29, 0xff800000, P1 ;  /* 0xff8000001d6f7807 */ /* 0x000fe40000800000 */
[----:B------:R-:W-:Y:S02]  /*4210*/  LOP3.LUT P1, RZ, R36, 0x80, RZ, 0xc0, !PT ;  /* 0x0000008024ff7812 */ /* 0x000fe4000782c0ff */
[----:B------:R-:W-:Y:S02]  /*4220*/  SEL R98, R4, 0xff800000, !P0 ;  /* 0xff80000004627807 */ /* 0x000fe40004000000 */
[----:B------:R-:W-:-:S02]  /*4230*/  LOP3.LUT P0, RZ, R36, 0x8000, RZ, 0xc0, !PT ;  /* 0x0000800024ff7812 */ /* 0x000fc4000780c0ff */
[----:B------:R-:W-:Y:S02]  /*4240*/  VIADDMNMX R4, R138, 0x40, RZ, !PT ;  /* 0x000000408a047846 */ /* 0x000fe400078001ff */
[----:B------:R-:W-:Y:S02]  /*4250*/  SEL R103, R11, 0xff800000, P1 ;  /* 0xff8000000b677807 */ /* 0x000fe40000800000 */
[C---:B------:R-:W-:Y:S02]  /*4260*/  LOP3.LUT P1, RZ, R36.reuse, 0x800000, RZ, 0xc0, !PT ;  /* 0x0080000024ff7812 */ /* 0x040fe4000782c0ff */
[----:B------:R-:W-:Y:S02]  /*4270*/  SEL R109, R19, 0xff800000, P0 ;  /* 0xff800000136d7807 */ /* 0x000fe40000000000 */
[----:B------:R-:W-:Y:S02]  /*4280*/  ISETP.GT.AND P0, PT, R36, -0x1, PT ;  /* 0xffffffff2400780c */ /* 0x000fe40003f04270 */
[----:B------:R-:W-:-:S02]  /*4290*/  SHF.R.U32.HI R4, RZ, R4, R3 ;  /* 0x00000004ff047219 */ /* 0x000fc40000011603 */
[----:B------:R-:W-:Y:S02]  /*42a0*/  SEL R115, R27, 0xff800000, P1 ;  /* 0xff8000001b737807 */ /* 0x000fe40000800000 */
[----:B------:R-:W-:Y:S02]  /*42b0*/  SEL R116, R30, 0xff800000, P2 ;  /* 0xff8000001e747807 */ /* 0x000fe40001000000 */
[----:B------:R-:W-:Y:S02]  /*42c0*/  SEL R117, R31, 0xff800000, P3 ;  /* 0xff8000001f757807 */ /* 0x000fe40001800000 */
[----:B------:R-:W-:Y:S02]  /*42d0*/  SEL R118, R32, 0xff800000, P4 ;  /* 0xff80000020767807 */ /* 0x000fe40002000000 */
[----:B------:R-:W-:Y:S02]  /*42e0*/  SEL R119, R33, 0xff800000, P5 ;  /* 0xff80000021777807 */ /* 0x000fe40002800000 */
[----:B------:R-:W-:-:S02]  /*42f0*/  SEL R120, R34, 0xff800000, P6 ;  /* 0xff80000022787807 */ /* 0x000fc40003000000 */
[----:B------:R-:W-:Y:S02]  /*4300*/  R2P PR, R4, 0x7e ;  /* 0x0000007e04007804 */ /* 0x000fe40000000000 */
[----:B------:R-:W-:Y:S02]  /*4310*/  SEL R121, R35, 0xff800000, !P0 ;  /* 0xff80000023797807 */ /* 0x000fe40004000000 */
[----:B------:R-:W1:Y:S01]  /*4320*/  LDTM.x32 R20, tmem[UR5] ;  /* 0x00000005001479ee */ /* 0x000e6200082c0000 */
[----:B---3--:R-:W-:Y:S02]  /*4330*/  SEL R53, R53, 0xff800000, P1 ;  /* 0xff80000035357807 */ /* 0x008fe40000800000 */
[----:B------:R-:W-:Y:S02]  /*4340*/  SEL R54, R54, 0xff800000, P2 ;  /* 0xff80000036367807 */ /* 0x000fe40001000000 */
[----:B------:R-:W-:Y:S02]  /*4350*/  SEL R55, R55, 0xff800000, P3 ;  /* 0xff80000037377807 */ /* 0x000fe40001800000 */
[----:B------:R-:W-:-:S02]  /*4360*/  SEL R56, R56, 0xff800000, P4 ;  /* 0xff80000038387807 */ /* 0x000fc40002000000 */
[----:B------:R-:W-:Y:S02]  /*4370*/  SEL R57, R57, 0xff800000, P5 ;  /* 0xff80000039397807 */ /* 0x000fe40002800000 */
[----:B------:R-:W-:Y:S02]  /*4380*/  SEL R58, R58, 0xff800000, P6 ;  /* 0xff8000003a3a7807 */ /* 0x000fe40003000000 */
[C---:B------:R-:W-:Y:S02]  /*4390*/  R2P PR, R4.reuse.B1, 0x7f ;  /* 0x0000007f04007804 */ /* 0x040fe40000001000 */
[----:B------:R-:W-:Y:S02]  /*43a0*/  LOP3.LUT R5, R4, 0x1, RZ, 0xc0, !PT ;  /* 0x0000000104057812 */ /* 0x000fe400078ec0ff */
[----:B------:R-:W-:Y:S02]  /*43b0*/  R2UR UR5, R112 ;  /* 0x00000000700572ca */ /* 0x000fe400000e0000 */
[----:B------:R-:W-:-:S02]  /*43c0*/  SEL R60, R60, 0xff800000, P0 ;  /* 0xff8000003c3c7807 */ /* 0x000fc40000000000 */
[----:B------:R-:W-:Y:S02]  /*43d0*/  SEL R61, R61, 0xff800000, P1 ;  /* 0xff8000003d3d7807 */ /* 0x000fe40000800000 */
[----:B------:R-:W-:Y:S02]  /*43e0*/  SEL R62, R62, 0xff800000, P2 ;  /* 0xff8000003e3e7807 */ /* 0x000fe40001000000 */
[----:B------:R-:W-:Y:S02]  /*43f0*/  SEL R63, R63, 0xff800000, P3 ;  /* 0xff8000003f3f7807 */ /* 0x000fe40001800000 */
[----:B------:R-:W-:Y:S02]  /*4400*/  SEL R64, R64, 0xff800000, P4 ;  /* 0xff80000040407807 */ /* 0x000fe40002000000 */
[----:B------:R-:W-:Y:S02]  /*4410*/  SEL R65, R65, 0xff800000, P5 ;  /* 0xff80000041417807 */ /* 0x000fe40002800000 */
[----:B------:R-:W-:-:S02]  /*4420*/  SEL R66, R66, 0xff800000, P6 ;  /* 0xff80000042427807 */ /* 0x000fc40003000000 */
[----:B------:R-:W-:Y:S02]  /*4430*/  R2P PR, R4.B2, 0x7f ;  /* 0x0000007f04007804 */ /* 0x000fe40000002000 */
[----:B------:R-:W-:-:S03]  /*4440*/  VIADDMNMX R138, R138, 0x80, RZ, !PT ;  /* 0x000000808a8a7846 */ /* 0x000fc600078001ff */
[----:B------:R-:W-:Y:S02]  /*4450*/  SEL R68, R68, 0xff800000, P0 ;  /* 0xff80000044447807 */ /* 0x000fe40000000000 */
[----:B------:R-:W-:Y:S02]  /*4460*/  SEL R69, R69, 0xff800000, P1 ;  /* 0xff80000045457807 */ /* 0x000fe40000800000 */
[----:B------:R-:W-:Y:S02]  /*4470*/  SEL R70, R70, 0xff800000, P2 ;  /* 0xff80000046467807 */ /* 0x000fe40001000000 */
[----:B------:R-:W-:Y:S02]  /*4480*/  SEL R71, R71, 0xff800000, P3 ;  /* 0xff80000047477807 */ /* 0x000fe40001800000 */
[----:B------:R-:W-:Y:S02]  /*4490*/  SEL R72, R72, 0xff800000, P4 ;  /* 0xff80000048487807 */ /* 0x000fe40002000000 */
[----:B------:R-:W-:-:S02]  /*44a0*/  SEL R73, R73, 0xff800000, P5 ;  /* 0xff80000049497807 */ /* 0x000fc40002800000 */
[----:B------:R-:W-:Y:S02]  /*44b0*/  SEL R74, R74, 0xff800000, P6 ;  /* 0xff8000004a4a7807 */ /* 0x000fe40003000000 */
[----:B------:R-:W-:Y:S02]  /*44c0*/  R2P PR, R4.B3, 0x7f ;  /* 0x0000007f04007804 */ /* 0x000fe40000003000 */
[----:B------:R-:W-:-:S03]  /*44d0*/  SHF.R.U32.HI R3, RZ, R138, R3 ;  /* 0x0000008aff037219 */ /* 0x000fc60000011603 */
[----:B------:R-:W-:Y:S02]  /*44e0*/  SEL R76, R76, 0xff800000, P0 ;  /* 0xff8000004c4c7807 */ /* 0x000fe40000000000 */
[----:B------:R-:W-:Y:S02]  /*44f0*/  ISETP.NE.U32.AND P0, PT, R5, 0x1, PT ;  /* 0x000000010500780c */ /* 0x000fe40003f05070 */
[----:B------:R-:W-:Y:S02]  /*4500*/  SEL R77, R77, 0xff800000, P1 ;  /* 0xff8000004d4d7807 */ /* 0x000fe40000800000 */
[----:B------:R-:W-:Y:S02]  /*4510*/  LOP3.LUT P1, RZ, R4, 0x80, RZ, 0xc0, !PT ;  /* 0x0000008004ff7812 */ /* 0x000fe4000782c0ff */
[----:B------:R-:W-:Y:S02]  /*4520*/  SEL R52, R52, 0xff800000, !P0 ;  /* 0xff80000034347807 */ /* 0x000fe40004000000 */
[----:B------:R-:W-:-:S02]  /*4530*/  LOP3.LUT P0, RZ, R4, 0x8000, RZ, 0xc0, !PT ;  /* 0x0000800004ff7812 */ /* 0x000fc4000780c0ff */
[----:B------:R-:W-:Y:S02]  /*4540*/  SEL R59, R59, 0xff800000, P1 ;  /* 0xff8000003b3b7807 */ /* 0x000fe40000800000 */
[C---:B------:R-:W-:Y:S02]  /*4550*/  LOP3.LUT P1, RZ, R4.reuse, 0x800000, RZ, 0xc0, !PT ;  /* 0x0080000004ff7812 */ /* 0x040fe4000782c0ff */
[----:B------:R-:W-:Y:S02]  /*4560*/  SEL R67, R67, 0xff800000, P0 ;  /* 0xff80000043437807 */ /* 0x000fe40000000000 */
[----:B------:R-:W-:Y:S02]  /*4570*/  ISETP.GT.AND P0, PT, R4, -0x1, PT ;  /* 0xffffffff0400780c */ /* 0x000fe40003f04270 */
[----:B------:R-:W-:Y:S02]  /*4580*/  SEL R75, R75, 0xff800000, P1 ;  /* 0xff8000004b4b7807 */ /* 0x000fe40000800000 */
[----:B------:R-:W-:-:S02]  /*4590*/  SEL R78, R78, 0xff800000, P2 ;  /* 0xff8000004e4e7807 */ /* 0x000fc40001000000 */
[----:B------:R-:W-:Y:S02]  /*45a0*/  SEL R79, R79, 0xff800000, P3 ;  /* 0xff8000004f4f7807 */ /* 0x000fe40001800000 */
[----:B------:R-:W-:Y:S02]  /*45b0*/  SEL R80, R80, 0xff800000, P4 ;  /* 0xff80000050507807 */ /* 0x000fe40002000000 */
[----:B------:R-:W-:Y:S02]  /*45c0*/  SEL R81, R81, 0xff800000, P5 ;  /* 0xff80000051517807 */ /* 0x000fe40002800000 */
[----:B------:R-:W-:Y:S02]  /*45d0*/  SEL R82, R82, 0xff800000, P6 ;  /* 0xff80000052527807 */ /* 0x000fe40003000000 */
[----:B------:R-:W-:Y:S02]  /*45e0*/  R2P PR, R139, 0x7e ;  /* 0x0000007e8b007804 */ /* 0x000fe40000000000 */
[----:B------:R-:W-:-:S02]  /*45f0*/  SEL R83, R83, 0xff800000, !P0 ;  /* 0xff80000053537807 */ /* 0x000fc40004000000 */
[----:B------:R-:W-:Y:S02]  /*4600*/  LOP3.LUT R4, R139, 0x1, RZ, 0xc0, !PT ;  /* 0x000000018b047812 */ /* 0x000fe400078ec0ff */
[----:B-1----:R-:W-:Y:S02]  /*4610*/  SEL R129, R21, 0xff800000, P1 ;  /* 0xff80000015817807 */ /* 0x002fe40000800000 */
[----:B------:R-:W-:Y:S02]  /*4620*/  SEL R122, R22, 0xff800000, P2 ;  /* 0xff800000167a7807 */ /* 0x000fe40001000000 */
[----:B------:R-:W-:Y:S02]  /*4630*/  SEL R123, R23, 0xff800000, P3 ;  /* 0xff800000177b7807 */ /* 0x000fe40001800000 */
[----:B------:R-:W-:Y:S02]  /*4640*/  SEL R124, R24, 0xff800000, P4 ;  /* 0xff800000187c7807 */ /* 0x000fe40002000000 */
[----:B------:R-:W-:-:S02]  /*4650*/  SEL R125, R25, 0xff800000, P5 ;  /* 0xff800000197d7807 */ /* 0x000fc40002800000 */
[----:B------:R-:W-:Y:S02]  /*4660*/  SEL R132, R26, 0xff800000, P6 ;  /* 0xff8000001a847807 */ /* 0x000fe40003000000 */
[----:B------:R-:W-:-:S05]  /*4670*/  R2P PR, R139.B1, 0x7f ;  /* 0x0000007f8b007804 */ /* 0x000fca0000001000 */
        /* <DEDUP_REMOVED lines=11> */
[----:B------:R-:W-:Y:S02]  /*4730*/  SEL R128, R20, 0xff800000, !P0 ;  /* 0xff80000014807807 */ /* 0x000fe40004000000 */
[----:B------:R-:W-:Y:S02]  /*4740*/  LOP3.LUT P0, RZ, R139, 0x80, RZ, 0xc0, !PT ;  /* 0x000000808bff7812 */ /* 0x000fe4000780c0ff */
[----:B------:R-:W-:-:S02]  /*4750*/  SEL R150, R38, 0xff800000, P2 ;  /* 0xff80000026967807 */ /* 0x000fc40001000000 */
[----:B------:R-:W-:Y:S02]  /*4760*/  SEL R133, R27, 0xff800000, P0 ;  /* 0xff8000001b857807 */ /* 0x000fe40000000000 */
[----:B------:R-:W-:Y:S02]  /*4770*/  LOP3.LUT P0, RZ, R139, 0x8000, RZ, 0xc0, !PT ;  /* 0x000080008bff7812 */ /* 0x000fe4000780c0ff */
[----:B------:R-:W-:Y:S02]  /*4780*/  SEL R151, R39, 0xff800000, P3 ;  /* 0xff80000027977807 */ /* 0x000fe40001800000 */
[----:B------:R-:W-:Y:S02]  /*4790*/  SEL R137, R35, 0xff800000, P0 ;  /* 0xff80000023897807 */ /* 0x000fe40000000000 */
[----:B------:R-:W1:Y:S01]  /*47a0*/  LDTM.x32 R4, tmem[UR5] ;  /* 0x00000005000479ee */ /* 0x000e6200082c0000 */
[----:B------:R-:W-:Y:S02]  /*47b0*/  LOP3.LUT P0, RZ, R139, 0x800000, RZ, 0xc0, !PT ;  /* 0x008000008bff7812 */ /* 0x000fe4000780c0ff */
[----:B------:R-:W-:-:S02]  /*47c0*/  SEL R144, R40, 0xff800000, P4 ;  /* 0xff80000028907807 */ /* 0x000fc40002000000 */
[----:B------:R-:W-:Y:S02]  /*47d0*/  SEL R43, R43, 0xff800000, P0 ;  /* 0xff8000002b2b7807 */ /* 0x000fe40000000000 */
[----:B------:R-:W-:Y:S02]  /*47e0*/  SEL R145, R41, 0xff800000, P5 ;  /* 0xff80000029917807 */ /* 0x000fe40002800000 */
[----:B------:R-:W-:Y:S02]  /*47f0*/  SEL R42, R42, 0xff800000, P6 ;  /* 0xff8000002a2a7807 */ /* 0x000fe40003000000 */
[----:B------:R-:W-:Y:S02]  /*4800*/  R2P PR, R139.B3, 0x7f ;  /* 0x0000007f8b007804 */ /* 0x000fe40000003000 */
[----:B------:R-:W-:-:S03]  /*4810*/  R2UR UR5, R87 ;  /* 0x00000000570572ca */ /* 0x000fc600000e0000 */
[----:B------:R-:W-:Y:S02]  /*4820*/  SEL R138, R44, 0xff800000, P0 ;  /* 0xff8000002c8a7807 */ /* 0x000fe40000000000 */
[----:B------:R-:W-:Y:S02]  /*4830*/  ISETP.GT.AND P0, PT, R139, -0x1, PT ;  /* 0xffffffff8b00780c */ /* 0x000fe40003f04270 */
[----:B------:R-:W-:Y:S02]  /*4840*/  SEL R139, R45, 0xff800000, P1 ;  /* 0xff8000002d8b7807 */ /* 0x000fe40000800000 */
[----:B------:R-:W-:Y:S02]  /*4850*/  SEL R142, R46, 0xff800000, P2 ;  /* 0xff8000002e8e7807 */ /* 0x000fe40001000000 */
[----:B------:R-:W-:Y:S02]  /*4860*/  SEL R143, R47, 0xff800000, P3 ;  /* 0xff8000002f8f7807 */ /* 0x000fe40001800000 */
[----:B------:R-:W-:-:S02]  /*4870*/  SEL R48, R48, 0xff800000, P4 ;  /* 0xff80000030307807 */ /* 0x000fc40002000000 */
[----:B------:R-:W-:Y:S02]  /*4880*/  SEL R49, R49, 0xff800000, P5 ;  /* 0xff80000031317807 */ /* 0x000fe40002800000 */
[----:B------:R-:W-:Y:S02]  /*4890*/  SEL R50, R50, 0xff800000, P6 ;  /* 0xff80000032327807 */ /* 0x000fe40003000000 */
[----:B------:R-:W-:Y:S02]  /*48a0*/  R2P PR, R3, 0x7e ;  /* 0x0000007e03007804 */ /* 0x000fe40000000000 */
[----:B------:R-:W-:-:S03]  /*48b0*/  SEL R51, R51, 0xff800000, !P0 ;  /* 0xff80000033337807 */ /* 0x000fc60004000000 */
        /* <DEDUP_REMOVED lines=8> */
[----:B------:R-:W-:Y:S02]  /*4940*/  FMNMX R6, R90, R91, !PT ;  /* 0x0000005b5a067209 */ /* 0x000fe40007800000 */
        /* <DEDUP_REMOVED lines=8> */
[----:B------:R-:W-:-:S03]  /*49d0*/  FMNMX3 R6, R6, R96, R97, !PT ;  /* 0x0000006006067276 */ /* 0x000fc60007800061 */
        /* <DEDUP_REMOVED lines=10> */
[----:B------:R-:W-:Y:S02]  /*4a80*/  LOP3.LUT P0, RZ, R3, 0x800000, RZ, 0xc0, !PT ;  /* 0x0080000003ff7812 */ /* 0x000fe4000780c0ff */
[----:B------:R-:W-:-:S02]  /*4a90*/  SEL R24, R24, 0xff800000, P4 ;  /* 0xff80000018187807 */ /* 0x000fc40002000000 */
[----:B------:R-:W-:Y:S02]  /*4aa0*/  SEL R27, R27, 0xff800000, P0 ;  /* 0xff8000001b1b7807 */ /* 0x000fe40000000000 */
[----:B------:R-:W-:Y:S02]  /*4ab0*/  SEL R25, R25, 0xff800000, P5 ;  /* 0xff80000019197807 */ /* 0x000fe40002800000 */
[----:B------:R-:W-:Y:S02]  /*4ac0*/  SEL R26, R26, 0xff800000, P6 ;  /* 0xff8000001a1a7807 */ /* 0x000fe40003000000 */
[----:B------:R-:W-:Y:S02]  /*4ad0*/  R2P PR, R3.B3, 0x7f ;  /* 0x0000007f03007804 */ /* 0x000fe40000003000 */
[----:B------:R-:W-:Y:S02]  /*4ae0*/  FMNMX R4, R98, R99, !PT ;  /* 0x0000006362047209 */ /* 0x000fe40007800000 */
[----:B------:R-:W-:-:S02]  /*4af0*/  FMNMX R5, R102, R103, !PT ;  /* 0x0000006766057209 */ /* 0x000fc40007800000 */
[----:B------:R-:W-:Y:S02]  /*4b00*/  SEL R154, R28, 0xff800000, P0 ;  /* 0xff8000001c9a7807 */ /* 0x000fe40000000000 */
[----:B------:R-:W-:Y:S02]  /*4b10*/  ISETP.GT.AND P0, PT, R3, -0x1, PT ;  /* 0xffffffff0300780c */ /* 0x000fe40003f04270 */
[----:B------:R-:W-:Y:S02]  /*4b20*/  FMNMX R3, R88, R89, !PT ;  /* 0x0000005958037209 */ /* 0x000fe40007800000 */
[----:B------:R-:W-:Y:S02]  /*4b30*/  FMNMX3 R4, R4, R92, R93, !PT ;  /* 0x0000005c04047276 */ /* 0x000fe4000780005d */
[----:B------:R-:W-:Y:S02]  /*4b40*/  FMNMX3 R3, R3, R94, R95, !PT ;  /* 0x0000005e03037276 */ /* 0x000fe4000780005f */
[----:B------:R-:W-:-:S02]  /*4b50*/  FMNMX3 R4, R4, R100, R101, !PT ;  /* 0x0000006404047276 */ /* 0x000fc40007800065 */
[----:B------:R-:W-:Y:S02]  /*4b60*/  FMNMX3 R3, R3, R104, R105, !PT ;  /* 0x0000006803037276 */ /* 0x000fe40007800069 */
[----:B------:R-:W-:Y:S02]  /*4b70*/  FMNMX3 R5, R5, R108, R109, !PT ;  /* 0x0000006c05057276 */ /* 0x000fe4000780006d */
[----:B------:R-:W-:Y:S02]  /*4b80*/  FMNMX3 R4, R4, R110, R111, !PT ;  /* 0x0000006e04047276 */ /* 0x000fe4000780006f */
        /* <DEDUP_REMOVED lines=43> */
[----:B------:R-:W-:Y:S02]  /*4e40*/  SEL R155, R29, 0xff800000, P1 ;  /* 0xff8000001d9b7807 */ /* 0x000fe40000800000 */
[----:B------:R-:W-:-:S02]  /*4e50*/  SEL R156, R30, 0xff800000, P2 ;  /* 0xff8000001e9c7807 */ /* 0x000fc40001000000 */
[----:B------:R-:W-:Y:S02]  /*4e60*/  SEL R157, R31, 0xff800000, P3 ;  /* 0xff8000001f9d7807 */ /* 0x000fe40001800000 */
[----:B------:R-:W-:Y:S02]  /*4e70*/  FMNMX3 R4, R4, R20, R21, !PT ;  /* 0x0000001404047276 */ /* 0x000fe40007800015 */
[----:B------:R-:W-:Y:S02]  /*4e80*/  FMNMX3 R3, R3, R22, R23, !PT ;  /* 0x0000001603037276 */ /* 0x000fe40007800017 */
[----:B------:R-:W-:Y:S02]  /*4e90*/  FMNMX3 R6, R6, R148, R149, !PT ;  /* 0x0000009406067276 */ /* 0x000fe40007800095 */
[----:B------:R-:W-:Y:S02]  /*4ea0*/  FMNMX3 R5, R5, R152, R153, !PT ;  /* 0x0000009805057276 */ /* 0x000fe40007800099 */
[----:B------:R-:W-:-:S02]  /*4eb0*/  SEL R35, R35, 0xff800000, !P0 ;  /* 0xff80000023237807 */ /* 0x000fc40004000000 */
[----:B------:R-:W-:Y:S02]  /*4ec0*/  SEL R158, R32, 0xff800000, P4 ;  /* 0xff800000209e7807 */ /* 0x000fe40002000000 */
[----:B------:R-:W-:Y:S02]  /*4ed0*/  SEL R159, R33, 0xff800000, P5 ;  /* 0xff800000219f7807 */ /* 0x000fe40002800000 */
[----:B------:R-:W-:Y:S02]  /*4ee0*/  SEL R34, R34, 0xff800000, P6 ;  /* 0xff80000022227807 */ /* 0x000fe40003000000 */
[----:B------:R-:W-:Y:S02]  /*4ef0*/  FMNMX3 R4, R4, R154, R155, !PT ;  /* 0x0000009a04047276 */ /* 0x000fe4000780009b */
[----:B------:R-:W-:Y:S02]  /*4f00*/  FMNMX3 R3, R3, R156, R157, !PT ;  /* 0x0000009c03037276 */ /* 0x000fe4000780009d */
[----:B------:R-:W-:-:S02]  /*4f10*/  FMNMX3 R6, R6, R24, R25, !PT ;  /* 0x0000001806067276 */ /* 0x000fc40007800019 */
[----:B------:R-:W-:Y:S02]  /*4f20*/  FMNMX3 R5, R5, R26, R27, !PT ;  /* 0x0000001a05057276 */ /* 0x000fe4000780001b */
[----:B------:R-:W-:Y:S02]  /*4f30*/  FMNMX R3, R4, R3, !PT ;  /* 0x0000000304037209 */ /* 0x000fe40007800000 */
[----:B------:R-:W-:Y:S02]  /*4f40*/  FMNMX3 R6, R6, R158, R159, !PT ;  /* 0x0000009e06067276 */ /* 0x000fe4000780009f */
[----:B------:R-:W-:-:S04]  /*4f50*/  FMNMX3 R5, R5, R34, R35, !PT ;  /* 0x0000002205057276 */ /* 0x000fc80007800023 */
[----:B------:R-:W-:-:S04]  /*4f60*/  FMNMX3 R163, R3, R6, R5, !PT ;  /* 0x0000000603a37276 */ /* 0x000fc80007800005 */
[----:B------:R-:W-:-:S04]  /*4f70*/  FSETP.NEU.AND P0, PT, R163, -INF , PT ;  /* 0xff800000a300780b */ /* 0x000fc80003f0d000 */
[----:B------:R-:W-:Y:S02]  /*4f80*/  FSEL R165, R163, RZ, P0 ;  /* 0x000000ffa3a57208 */ /* 0x000fe40000000000 */
[----:B------:R-:W-:-:S03]  /*4f90*/  ELECT P0, URZ, PT ;  /* 0x0000000000ff782f */ /* 0x000fc60003800000 */
[----:B--2---:R-:W-:-:S04]  /*4fa0*/  FFMA R165, -R165, R164, 8 ;  /* 0x41000000a5a57423 */ /* 0x004fc800000001a4 */
[-CC-:B------:R-:W-:Y:S02]  /*4fb0*/  FFMA2 R28, R98.F32x2.HI_LO, R164.reuse.F32, R165.reuse.F32 ;  /* 0x000000a4621c7249 */ /* 0x180fe400012000a5 */
[-CC-:B------:R-:W-:Y:S02]  /*4fc0*/  FFMA2 R30, R88.F32x2.HI_LO, R164.reuse.F32, R165.reuse.F32 ;  /* 0x000000a4581e7249 */ /* 0x180fe400012000a5 */
[-CC-:B------:R-:W-:Y:S02]  /*4fd0*/  FFMA2 R32, R90.F32x2.HI_LO, R164.reuse.F32, R165.reuse.F32 ;  /* 0x000000a45a207249 */ /* 0x180fe400012000a5 */
[-CC-:B------:R-:W-:Y:S01]  /*4fe0*/  FFMA2 R88, R102.F32x2.HI_LO, R164.reuse.F32, R165.reuse.F32 ;  /* 0x000000a466587249 */ /* 0x180fe200012000a5 */
[----:B------:R-:W-:Y:S01]  /*4ff0*/  MUFU.EX2 R28, R28 ;  /* 0x0000001c001c7308 */ /* 0x000fe20000000800 */
[-CC-:B------:R-:W-:Y:S02]  /*5000*/  FFMA2 R98, R100.F32x2.HI_LO, R164.reuse.F32, R165.reuse.F32 ;  /* 0x000000a464627249 */ /* 0x180fe400012000a5 */
[----:B------:R-:W-:-:S02]  /*5010*/  FFMA2 R100, R104.F32x2.HI_LO, R164.F32, R165.F32 ;  /* 0x000000a468647249 */ /* 0x000fc400012000a5 */
[-CC-:B------:R-:W-:Y:S02]  /*5020*/  FFMA2 R90, R92.F32x2.HI_LO, R164.reuse.F32, R165.reuse.F32 ;  /* 0x000000a45c5a7249 */ /* 0x180fe400012000a5 */
[-CC-:B------:R-:W-:Y:S01]  /*5030*/  FFMA2 R92, R94.F32x2.HI_LO, R164.reuse.F32, R165.reuse.F32 ;  /* 0x000000a45e5c7249 */ /* 0x180fe200012000a5 */
[----:B------:R-:W1:Y:S01]  /*5040*/  MUFU.EX2 R29, R29 ;  /* 0x0000001d001d7308 */ /* 0x000e620000000800 */
[-CC-:B------:R-:W-:Y:S02]  /*5050*/  FFMA2 R94, R96.F32x2.HI_LO, R164.reuse.F32, R165.reuse.F32 ;  /* 0x000000a4605e7249 */ /* 0x180fe400012000a5 */
[-CC-:B------:R-:W-:Y:S02]  /*5060*/  FFMA2 R96, R108.F32x2.HI_LO, R164.reuse.F32, R165.reuse.F32 ;  /* 0x000000a46c607249 */ /* 0x180fe400012000a5 */
[-CC-:B------:R-:W-:Y:S02]  /*5070*/  FFMA2 R102, R106.F32x2.HI_LO, R164.reuse.F32, R165.reuse.F32 ;  /* 0x000000a46a667249 */ /* 0x180fe400012000a5 */
[-CC-:B------:R-:W-:Y:S01]  /*5080*/  FFMA2 R104, R114.F32x2.HI_LO, R164.reuse.F32, R165.reuse.F32 ;  /* 0x000000a472687249 */ /* 0x180fe200012000a5 */
[----:B------:R-:W-:Y:S01]  /*5090*/  MUFU.EX2 R30, R30 ;  /* 0x0000001e001e7308 */ /* 0x000fe20000000800 */
[----:B------:R-:W-:-:S02]  /*50a0*/  FFMA2 R106, R110.F32x2.HI_LO, R164.F32, R165.F32 ;  /* 0x000000a46e6a7249 */ /* 0x000fc400012000a5 */
[-CC-:B------:R-:W-:Y:S02]  /*50b0*/  FFMA2 R108, R116.F32x2.HI_LO, R164.reuse.F32, R165.reuse.F32 ;  /* 0x000000a4746c7249 */ /* 0x180fe400012000a5 */
[-CC-:B------:R-:W-:Y:S02]  /*50c0*/  FFMA2 R110, R118.F32x2.HI_LO, R164.reuse.F32, R165.reuse.F32 ;  /* 0x000000a4766e7249 */ /* 0x180fe400012000a5 */
[-CC-:B------:R-:W-:Y:S01]  /*50d0*/  FFMA2 R114, R120.F32x2.HI_LO, R164.reuse.F32, R165.reuse.F32 ;  /* 0x000000a478727249 */ /* 0x180fe200012000a5 */
[----:B------:R-:W2:Y:S01]  /*50e0*/  MUFU.EX2 R31, R31 ;  /* 0x0000001f001f7308 */ /* 0x000ea20000000800 */
[--C-:B------:R-:W-:Y:S01]  /*50f0*/  FFMA2 R52, R52.F32x2.HI_LO, R164.F32, R165.reuse.F32 ;  /* 0x000000a434347249 */ /* 0x100fe200012000a5 */
[----:B-1----:R-:W-:Y:S01]  /*5100*/  F2FP.SATFINITE.E4M3.F32.PACK_AB_MERGE_C R12, R29, R28, RZ ;  /* 0x0000001c1d0c723e */ /* 0x002fe200048070ff */
[-CC-:B------:R-:W-:Y:S02]  /*5110*/  FFMA2 R54, R54.F32x2.HI_LO, R164.reuse.F32, R165.reuse.F32 ;  /* 0x000000a436367249 */ /* 0x180fe400012000a5 */
[----:B------:R-:W-:-:S02]  /*5120*/  FFMA2 R60, R60.F32x2.HI_LO, R164.F32, R165.F32 ;  /* 0x000000a43c3c7249 */ /* 0x000fc400012000a5 */
[-CC-:B------:R-:W-:Y:S01]  /*5130*/  FFMA2 R62, R62.F32x2.HI_LO, R164.reuse.F32, R165.reuse.F32 ;  /* 0x000000a43e3e7249 */ /* 0x180fe200012000a5 */
[----:B------:R-:W-:Y:S01]  /*5140*/  MUFU.EX2 R32, R32 ;  /* 0x0000002000207308 */ /* 0x000fe20000000800 */
[-CC-:B------:R-:W-:Y:S02]  /*5150*/  FFMA2 R64, R64.F32x2.HI_LO, R164.reuse.F32, R165.reuse.F32 ;  /* 0x000000a440407249 */ /* 0x180fe400012000a5 */
[-CC-:B------:R-:W-:Y:S02]  /*5160*/  FFMA2 R66, R66.F32x2.HI_LO, R164.reuse.F32, R165.reuse.F32 ;  /* 0x000000a442427249 */ /* 0x180fe400012000a5 */
[-CC-:B------:R-:W-:Y:S02]  /*5170*/  FFMA2 R68, R68.F32x2.HI_LO, R164.reuse.F32, R165.reuse.F32 ;  /* 0x000000a444447249 */ /* 0x180fe400012000a5 */
[--C-:B------:R-:W-:Y:S01]  /*5180*/  FFMA2 R70, R70.F32x2.HI_LO, R164.F32, R165.reuse.F32 ;  /* 0x000000a446467249 */ /* 0x100fe200012000a5 */
[----:B------:R-:W1:Y:S01]  /*5190*/  MUFU.EX2 R33, R33 ;  /* 0x0000002100217308 */ /* 0x000e620000000800 */
[----:B--2---:R-:W-:Y:S01]  /*51a0*/  F2FP.SATFINITE.E4M3.F32.PACK_AB_MERGE_C R3, R31, R30, RZ ;  /* 0x0000001e1f03723e */ /* 0x004fe200048070ff */
[----:B------:R-:W-:-:S02]  /*51b0*/  FFMA2 R72, R72.F32x2.HI_LO, R164.F32, R165.F32 ;  /* 0x000000a448487249 */ /* 0x000fc400012000a5 */
[-C--:B------:R-:W-:Y:S01]  /*51c0*/  FFMA2 R74, R74.F32x2.HI_LO, R164.reuse.F32, R165.F32 ;  /* 0x000000a44a4a7249 */ /* 0x080fe200012000a5 */
[----:B------:R-:W-:Y:S01]  /*51d0*/  PRMT R12, R12, 0x5410, R3 ;  /* 0x000054100c0c7816 */ /* 0x000fe20000000003 */
[-CC-:B------:R-:W-:Y:S02]  /*51e0*/  FFMA2 R56, R56.F32x2.HI_LO, R164.reuse.F32, R165.reuse.F32 ;  /* 0x000000a438387249 */ /* 0x180fe400012000a5 */
[----:B------:R-:W-:Y:S01]  /*51f0*/  MUFU.EX2 R88, R88 ;  /* 0x0000005800587308 */ /* 0x000fe20000000800 */
[-CC-:B------:R-:W-:Y:S02]  /*5200*/  FFMA2 R58, R58.F32x2.HI_LO, R164.reuse.F32, R165.reuse.F32 ;  /* 0x000000a43a3a7249 */ /* 0x180fe400012000a5 */
[-CC-:B------:R-:W-:Y:S02]  /*5210*/  FFMA2 R76, R76.F32x2.HI_LO, R164.reuse.F32, R165.reuse.F32 ;  /* 0x000000a44c4c7249 */ /* 0x180fe400012000a5 */
[-CC-:B------:R-:W-:Y:S02]  /*5220*/  FFMA2 R78, R78.F32x2.HI_LO, R164.reuse.F32, R165.reuse.F32 ;  /* 0x000000a44e4e7249 */ /* 0x180fe400012000a5 */
[--C-:B------:R-:W-:Y:S01]  /*5230*/  FFMA2 R80, R80.F32x2.HI_LO, R164.F32, R165.reuse.F32 ;  /* 0x000000a450507249 */ /* 0x100fe200012000a5 */
[----:B------:R-:W2:Y:S01]  /*5240*/  MUFU.EX2 R89, R89 ;  /* 0x0000005900597308 */ /* 0x000ea20000000800 */
[----:B-1----:R-:W-:Y:S01]  /*5250*/  F2FP.SATFINITE.E4M3.F32.PACK_AB_MERGE_C R13, R33, R32, RZ ;  /* 0x00000020210d723e */ /* 0x002fe200048070ff */
[----:B------:R-:W-:-:S02]  /*5260*/  FFMA2 R82, R82.F32x2.HI_LO, R164.F32, R165.F32 ;  /* 0x000000a452527249 */ /* 0x000fc400012000a5 */
[-CC-:B------:R-:W-:Y:S02]  /*5270*/  FFMA2 R120, R124.F32x2.HI_LO, R164.reuse.F32, R165.reuse.F32 ;  /* 0x000000a47c787249 */ /* 0x180fe400012000a5 */
[-CC-:B------:R-:W-:Y:S02]  /*5280*/  FFMA2 R124, R126.F32x2.HI_LO, R164.reuse.F32, R165.reuse.F32 ;  /* 0x000000a47e7c7249 */ /* 0x180fe400012000a5 */
        /* <DEDUP_REMOVED lines=8> */
[-CC-:B------:R-:W-:Y:S01]  /*5310*/  FFMA2 R130, R136.F32x2.HI_LO, R164.reuse.F32, R165.reuse.F32 ;  /* 0x000000a488827249 */ /* 0x180fe200012000a5 */
[----:B------:R-:W-:Y:S01]  /*5320*/  PRMT R13, R13, 0x5410, R4 ;  /* 0x000054100d0d7816 */ /* 0x000fe20000000004 */
[-CC-:B------:R-:W-:Y:S01]  /*5330*/  FFMA2 R132, R140.F32x2.HI_LO, R164.reuse.F32, R165.reuse.F32 ;  /* 0x000000a48c847249 */ /* 0x180fe200012000a5 */
[----:B------:R-:W-:Y:S01]  /*5340*/  LOP3.LUT R140, R85, 0x58, RZ, 0xfc, !PT ;  /* 0x00000058558c7812 */ /* 0x000fe200078efcff */
[----:B------:R-:W-:Y:S01]  /*5350*/  MUFU.EX2 R100, R100 ;  /* 0x0000006400647308 */ /* 0x000fe20000000800 */
[-CC-:B------:R-:W-:Y:S02]  /*5360*/  FFMA2 R134, R150.F32x2.HI_LO, R164.reuse.F32, R165.reuse.F32 ;  /* 0x000000a496867249 */ /* 0x180fe400012000a5 */
[----:B------:R-:W-:Y:S02]  /*5370*/  IMAD.MOV.U32 R141, RZ, RZ, 0x1 ;  /* 0x00000001ff8d7424 */ /* 0x000fe400078e00ff */
[-CC-:B------:R-:W-:Y:S02]  /*5380*/  FFMA2 R136, R144.F32x2.HI_LO, R164.reuse.F32, R165.reuse.F32 ;  /* 0x000000a490887249 */ /* 0x180fe400012000a5 */
[-CC-:B------:R-:W-:Y:S01]  /*5390*/  FFMA2 R144, R138.F32x2.HI_LO, R164.reuse.F32, R165.reuse.F32 ;  /* 0x000000a48a907249 */ /* 0x180fe200012000a5 */
[----:B------:R-:W-:Y:S01]  /*53a0*/  LOP3.LUT R138, R85, 0x48, RZ, 0xfc, !PT ;  /* 0x00000048558a7812 */ /* 0x000fe200078efcff */
[--C-:B------:R-:W-:Y:S01]  /*53b0*/  FFMA2 R42, R42.F32x2.HI_LO, R164.F32, R165.reuse.F32 ;  /* 0x000000a42a2a7249 */ /* 0x100fe200012000a5 */
[----:B------:R-:W2:Y:S01]  /*53c0*/  MUFU.EX2 R101, R101 ;  /* 0x0000006500657308 */ /* 0x000ea20000000800 */
[----:B-1----:R-:W-:Y:S01]  /*53d0*/  F2FP.SATFINITE.E4M3.F32.PACK_AB_MERGE_C R16, R99, R98, RZ ;  /* 0x000000626310723e */ /* 0x002fe200048070ff */
[-CC-:B------:R-:W-:Y:S01]  /*53e0*/  FFMA2 R50, R50.F32x2.HI_LO, R164.reuse.F32, R165.reuse.F32 ;  /* 0x000000a432327249 */ /* 0x180fe200012000a5 */
[----:B------:R-:W-:Y:S01]  /*53f0*/  LOP3.LUT R139, R85, 0x50, RZ, 0xfc, !PT ;  /* 0x00000050558b7812 */ /* 0x000fe200078efcff */
[----:B------:R-:W-:-:S02]  /*5400*/  FFMA2 R36, R36.F32x2.HI_LO, R164.F32, R165.F32 ;  /* 0x000000a424247249 */ /* 0x000fc400012000a5 */
        /* <DEDUP_REMOVED lines=11> */
[----:B------:R-:W-:Y:S01]  /*54c0*/  FFMA2 R34, R34.F32x2.HI_LO, R164.F32, R165.F32 ;  /* 0x000000a422227249 */ /* 0x000fe200012000a5 */
[----:B------:R-:W-:Y:S01]  /*54d0*/  SHF.R.S32.HI R3, RZ, 0x1f, R2 ;  /* 0x0000001fff037819 */ /* 0x000fe20000011402 */
[----:B------:R-:W-:Y:S03]  /*54e0*/  MUFU.EX2 R92, R92 ;  /* 0x0000005c005c7308 */ /* 0x000fe60000000800 */
[----:B------:R-:W-:-:S04]  /*54f0*/  LEA.HI R3, R3, R2, RZ, 0x2 ;  /* 0x0000000203037211 */ /* 0x000fc800078f10ff */
[----:B------:R-:W-:Y:S01]  /*5500*/  LOP3.LUT R3, R3, 0xfffffffc, RZ, 0xc0, !PT ;  /* 0xfffffffc03037812 */ /* 0x000fe200078ec0ff */
[----:B------:R-:W2:Y:S01]  /*5510*/  MUFU.EX2 R93, R93 ;  /* 0x0000005d005d7308 */ /* 0x000ea20000000800 */
[----:B-1----:R-:W-:Y:S01]  /*5520*/  F2FP.SATFINITE.E4M3.F32.PACK_AB_MERGE_C R14, R91, R90, RZ ;  /* 0x0000005a5b0e723e */ /* 0x002fe200048070ff */
[----:B------:R-:W-:Y:S01]  /*5530*/  FADD2 R28, R28.F32x2.HI_LO, R90.F32x2.HI_LO ;  /* 0x0000005a1c1c724b */ /* 0x000fe20000000000 */
[----:B------:R-:W-:-:S03]  /*5540*/  IADD3 R3, PT, PT, R2, 0x3, -R3 ;  /* 0x0000000302037810 */ /* 0x000fc60007ffe803 */
[----:B------:R-:W-:Y:S02]  /*5550*/  FADD2 R28, R28.F32x2.HI_LO, R98.F32x2.HI_LO ;  /* 0x000000621c1c724b */ /* 0x000fe40000000000 */
[----:B------:R-:W-:Y:S08]  /*5560*/  MUFU.EX2 R94, R94 ;  /* 0x0000005e005e7308 */ /* 0x000ff00000000800 */
[----:B------:R-:W1:Y:S01]  /*5570*/  MUFU.EX2 R95, R95 ;  /* 0x0000005f005f7308 */ /* 0x000e620000000800 */
[----:B--2---:R-:W-:Y:S01]  /*5580*/  F2FP.SATFINITE.E4M3.F32.PACK_AB_MERGE_C R5, R93, R92, RZ ;  /* 0x0000005c5d05723e */ /* 0x004fe200048070ff */
[----:B------:R-:W-:-:S03]  /*5590*/  FADD2 R30, R30.F32x2.HI_LO, R92.F32x2.HI_LO ;  /* 0x0000005c1e1e724b */ /* 0x000fc60000000000 */
[----:B------:R-:W-:Y:S01]  /*55a0*/  PRMT R14, R14, 0x5410, R5 ;  /* 0x000054100e0e7816 */ /* 0x000fe20000000005 */
[----:B------:R-:W-:Y:S02]  /*55b0*/  FADD2 R30, R30.F32x2.HI_LO, R100.F32x2.HI_LO ;  /* 0x000000641e1e724b */ /* 0x000fe40000000000 */
[----:B------:R-:W-:Y:S08]  /*55c0*/  MUFU.EX2 R96, R96 ;  /* 0x0000006000607308 */ /* 0x000ff00000000800 */
[----:B------:R-:W2:Y:S01]  /*55d0*/  MUFU.EX2 R97, R97 ;  /* 0x0000006100617308 */ /* 0x000ea20000000800 */
[----:B-1----:R-:W-:Y:S01]  /*55e0*/  F2FP.SATFINITE.E4M3.F32.PACK_AB_MERGE_C R15, R95, R94, RZ ;  /* 0x0000005e5f0f723e */ /* 0x002fe200048070ff */
[----:B------:R-:W-:-:S06]  /*55f0*/  FADD2 R32, R32.F32x2.HI_LO, R94.F32x2.HI_LO ;  /* 0x0000005e2020724b */ /* 0x000fcc0000000000 */
[----:B------:R-:W-:Y:S08]  /*5600*/  MUFU.EX2 R102, R102 ;  /* 0x0000006600667308 */ /* 0x000ff00000000800 */
[----:B------:R-:W1:Y:S01]  /*5610*/  MUFU.EX2 R103, R103 ;  /* 0x0000006700677308 */ /* 0x000e620000000800 */
[----:B--2---:R-:W-:Y:S01]  /*5620*/  F2FP.SATFINITE.E4M3.F32.PACK_AB_MERGE_C R4, R97, R96, RZ ;  /* 0x000000606104723e */ /* 0x004fe200048070ff */
[----:B------:R-:W-:-:S03]  /*5630*/  FADD2 R88, R88.F32x2.HI_LO, R96.F32x2.HI_LO ;  /* 0x000000605858724b */ /* 0x000fc60000000000 */
[----:B------:R-:W-:-:S03]  /*5640*/  PRMT R15, R15, 0x5410, R4 ;  /* 0x000054100f0f7816 */ /* 0x000fc60000000004 */
        /* <DEDUP_REMOVED lines=26> */
[----:B------:R-:W-:Y:S01]  /*57f0*/  PRMT R19, R19, 0x5410, R4 ;  /* 0x0000541013137816 */ /* 0x000fe20000000004 */
[----:B------:R2:W-:Y:S06]  /*5800*/  BAR.ARV R3, 0x40 ;  /* 0x000100030000751d */ /* 0x0005ec0000002000 */
[----:B------:R-:W-:Y:S01]  /*5810*/  MUFU.EX2 R54, R54 ;  /* 0x0000003600367308 */ /* 0x000fe20000000800 */
[----:B------:R3:W-:Y:S01]  /*5820*/  STTM.x8 tmem[UR5], R12 ;  /* 0x0000000c000079ed */ /* 0x0007e200081c0005 */
[----:B------:R-:W-:Y:S02]  /*5830*/  R2UR UR5, R138 ;  /* 0x000000008a0572ca */ /* 0x000fe400000e0000 */
[----:B-1----:R-:W-:Y:S01]  /*5840*/  F2FP.SATFINITE.E4M3.F32.PACK_AB_MERGE_C R8, R53, R52, RZ ;  /* 0x000000343508723e */ /* 0x002fe200048070ff */
[----:B------:R-:W-:-:S03]  /*5850*/  FADD2 R28, R28.F32x2.HI_LO, R52.F32x2.HI_LO ;  /* 0x000000341c1c724b */ /* 0x000fc60000000000 */
[----:B------:R-:W1:Y:S08]  /*5860*/  MUFU.EX2 R55, R55 ;  /* 0x0000003700377308 */ /* 0x000e700000000800 */
[----:B------:R-:W-:Y:S08]  /*5870*/  MUFU.EX2 R60, R60 ;  /* 0x0000003c003c7308 */ /* 0x000ff00000000800 */
[----:B------:R-:W4:Y:S01]  /*5880*/  MUFU.EX2 R61, R61 ;  /* 0x0000003d003d7308 */ /* 0x000f220000000800 */
[----:B-1----:R-:W-:Y:S01]  /*5890*/  F2FP.SATFINITE.E4M3.F32.PACK_AB_MERGE_C R5, R55, R54, RZ ;  /* 0x000000363705723e */ /* 0x002fe200048070ff */
[----:B------:R-:W-:-:S03]  /*58a0*/  FADD2 R30, R30.F32x2.HI_LO, R54.F32x2.HI_LO ;  /* 0x000000361e1e724b */ /* 0x000fc60000000000 */
[----:B------:R-:W-:-:S03]  /*58b0*/  PRMT R8, R8, 0x5410, R5 ;  /* 0x0000541008087816 */ /* 0x000fc60000000005 */
[----:B------:R-:W-:Y:S01]  /*58c0*/  MUFU.EX2 R62, R62 ;  /* 0x0000003e003e7308 */ /* 0x000fe20000000800 */
[----:B---3--:R-:W-:-:S07]  /*58d0*/  FFMA2 R16, R142.F32x2.HI_LO, R164.F32, R165.F32 ;  /* 0x000000a48e107249 */ /* 0x008fce00012000a5 */
[----:B------:R-:W1:Y:S01]  /*58e0*/  MUFU.EX2 R63, R63 ;  /* 0x0000003f003f7308 */ /* 0x000e620000000800 */
[----:B----4-:R-:W-:Y:S01]  /*58f0*/  F2FP.SATFINITE.E4M3.F32.PACK_AB_MERGE_C R10, R61, R60, RZ ;  /* 0x0000003c3d0a723e */ /* 0x010fe200048070ff */
[-CC-:B------:R-:W-:Y:S02]  /*5900*/  FFMA2 R18, R48.F32x2.HI_LO, R164.reuse.F32, R165.reuse.F32 ;  /* 0x000000a430127249 */ /* 0x180fe400012000a5 */
[----:B------:R-:W-:Y:S02]  /*5910*/  FFMA2 R142, R154.F32x2.HI_LO, R164.F32, R165.F32 ;  /* 0x000000a49a8e7249 */ /* 0x000fe400012000a5 */
[----:B------:R-:W-:Y:S02]  /*5920*/  FADD2 R28, R28.F32x2.HI_LO, R60.F32x2.HI_LO ;  /* 0x0000003c1c1c724b */ /* 0x000fe40000000000 */
[----:B------:R-:W-:Y:S08]  /*5930*/  MUFU.EX2 R64, R64 ;  /* 0x0000004000407308 */ /* 0x000ff00000000800 */
[----:B------:R-:W3:Y:S01]  /*5940*/  MUFU.EX2 R65, R65 ;  /* 0x0000004100417308 */ /* 0x000ee20000000800 */
[----:B-1----:R-:W-:Y:S01]  /*5950*/  F2FP.SATFINITE.E4M3.F32.PACK_AB_MERGE_C R5, R63, R62, RZ ;  /* 0x0000003e3f05723e */ /* 0x002fe200048070ff */
[----:B------:R-:W-:-:S03]  /*5960*/  FADD2 R30, R30.F32x2.HI_LO, R62.F32x2.HI_LO ;  /* 0x0000003e1e1e724b */ /* 0x000fc60000000000 */
[----:B------:R-:W-:-:S03]  /*5970*/  PRMT R10, R10, 0x5410, R5 ;  /* 0x000054100a0a7816 */ /* 0x000fc60000000005 */
[----:B------:R-:W-:Y:S08]  /*5980*/  MUFU.EX2 R66, R66 ;  /* 0x0000004200427308 */ /* 0x000ff00000000800 */
[----:B------:R-:W1:Y:S01]  /*5990*/  MUFU.EX2 R67, R67 ;  /* 0x0000004300437308 */ /* 0x000e620000000800 */
[----:B---3--:R-:W-:-:S07]  /*59a0*/  F2FP.SATFINITE.E4M3.F32.PACK_AB_MERGE_C R11, R65, R64, RZ ;  /* 0x00000040410b723e */ /* 0x008fce00048070ff */
[----:B------:R-:W-:Y:S08]  /*59b0*/  MUFU.EX2 R68, R68 ;  /* 0x0000004400447308 */ /* 0x000ff00000000800 */
[----:B------:R-:W3:Y:S01]  /*59c0*/  MUFU.EX2 R69, R69 ;  /* 0x0000004500457308 */ /* 0x000ee20000000800 */
[----:B-1----:R-:W-:-:S04]  /*59d0*/  F2FP.SATFINITE.E4M3.F32.PACK_AB_MERGE_C R4, R67, R66, RZ ;  /* 0x000000424304723e */ /* 0x002fc800048070ff */
[----:B------:R-:W-:-:S03]  /*59e0*/  PRMT R11, R11, 0x5410, R4 ;  /* 0x000054100b0b7816 */ /* 0x000fc60000000004 */
[----:B------:R-:W-:Y:S08]  /*59f0*/  MUFU.EX2 R70, R70 ;  /* 0x0000004600467308 */ /* 0x000ff00000000800 */
[----:B------:R-:W1:Y:S01]  /*5a00*/  MUFU.EX2 R71, R71 ;  /* 0x0000004700477308 */ /* 0x000e620000000800 */
[----:B---3--:R-:W-:Y:S01]  /*5a10*/  F2FP.SATFINITE.E4M3.F32.PACK_AB_MERGE_C R12, R69, R68, RZ ;  /* 0x00000044450c723e */ /* 0x008fe200048070ff */
[----:B------:R-:W-:-:S06]  /*5a20*/  FADD2 R28, R28.F32x2.HI_LO, R68.F32x2.HI_LO ;  /* 0x000000441c1c724b */ /* 0x000fcc0000000000 */
        /* <DEDUP_REMOVED lines=15> */
[----:B------:R-:W-:-:S04]  /*5b20*/  FADD2 R32, R32.F32x2.HI_LO, R56.F32x2.HI_LO ;  /* 0x000000382020724b */ /* 0x000fc80000000000 */
[----:B------:R-:W-:Y:S02]  /*5b30*/  FADD2 R32, R32.F32x2.HI_LO, R64.F32x2.HI_LO ;  /* 0x000000402020724b */ /* 0x000fe40000000000 */
[----:B------:R-:W-:Y:S02]  /*5b40*/  MUFU.EX2 R76, R76 ;  /* 0x0000004c004c7308 */ /* 0x000fe40000000800 */
[----:B------:R-:W-:-:S06]  /*5b50*/  FADD2 R32, R32.F32x2.HI_LO, R72.F32x2.HI_LO ;  /* 0x000000482020724b */ /* 0x000fcc0000000000 */
[----:B------:R-:W3:Y:S01]  /*5b60*/  MUFU.EX2 R77, R77 ;  /* 0x0000004d004d7308 */ /* 0x000ee20000000800 */
[----:B-1----:R-:W-:Y:S01]  /*5b70*/  F2FP.SATFINITE.E4M3.F32.PACK_AB_MERGE_C R6, R59, R58, RZ ;  /* 0x0000003a3b06723e */ /* 0x002fe200048070ff */
[----:B------:R-:W-:-:S03]  /*5b80*/  FADD2 R88, R88.F32x2.HI_LO, R58.F32x2.HI_LO ;  /* 0x0000003a5858724b */ /* 0x000fc60000000000 */
[----:B------:R-:W-:Y:S01]  /*5b90*/  PRMT R9, R9, 0x5410, R6 ;  /* 0x0000541009097816 */ /* 0x000fe20000000006 */
[----:B------:R-:W-:Y:S02]  /*5ba0*/  FADD2 R88, R88.F32x2.HI_LO, R66.F32x2.HI_LO ;  /* 0x000000425858724b */ /* 0x000fe40000000000 */
[----:B------:R-:W-:Y:S02]  /*5bb0*/  MUFU.EX2 R78, R78 ;  /* 0x0000004e004e7308 */ /* 0x000fe40000000800 */
[----:B------:R-:W-:-:S06]  /*5bc0*/  FADD2 R88, R88.F32x2.HI_LO, R74.F32x2.HI_LO ;  /* 0x0000004a5858724b */ /* 0x000fcc0000000000 */
        /* <DEDUP_REMOVED lines=17> */
[----:B------:R-:W-:Y:S01]  /*5ce0*/  MUFU.EX2 R126, R126 ;  /* 0x0000007e007e7308 */ /* 0x000fe20000000800 */
[----:B------:R1:W-:Y:S01]  /*5cf0*/  STTM.x8 tmem[UR5], R8 ;  /* 0x00000008000079ed */ /* 0x0003e200081c0005 */
[----:B------:R-:W-:-:S06]  /*5d00*/  R2UR UR5, R139 ;  /* 0x000000008b0572ca */ /* 0x000fcc00000e0000 */
[----:B------:R-:W4:Y:S01]  /*5d10*/  MUFU.EX2 R127, R127 ;  /* 0x0000007f007f7308 */ /* 0x000f220000000800 */
[----:B---3--:R-:W-:-:S07]  /*5d20*/  F2FP.SATFINITE.E4M3.F32.PACK_AB_MERGE_C R6, R125, R124, RZ ;  /* 0x0000007c7d06723e */ /* 0x008fce00048070ff */
[----:B------:R-:W-:Y:S08]  /*5d30*/  MUFU.EX2 R128, R128 ;  /* 0x0000008000807308 */ /* 0x000ff00000000800 */
[----:B------:R-:W3:Y:S01]  /*5d40*/  MUFU.EX2 R129, R129 ;  /* 0x0000008100817308 */ /* 0x000ee20000000800 */
[----:B----4-:R-:W-:-:S04]  /*5d50*/  F2FP.SATFINITE.E4M3.F32.PACK_AB_MERGE_C R7, R127, R126, RZ ;  /* 0x0000007e7f07723e */ /* 0x010fc800048070ff */
        /* <DEDUP_REMOVED lines=34> */
[----:B-1----:R-:W-:Y:S01]  /*5f80*/  F2FP.SATFINITE.E4M3.F32.PACK_AB_MERGE_C R14, R13, R12, RZ ;  /* 0x0000000c0d0e723e */ /* 0x002fe200048070ff */
[----:B------:R-:W-:-:S03]  /*5f90*/  FFMA2 R50, R152.F32x2.HI_LO, R164.F32, R165.F32 ;  /* 0x000000a498327249 */ /* 0x000fc600012000a5 */
[----:B------:R-:W-:Y:S01]  /*5fa0*/  PRMT R11, R11, 0x5410, R14 ;  /* 0x000054100b0b7816 */ /* 0x000fe2000000000e */
[-CC-:B------:R-:W-:Y:S02]  /*5fb0*/  FFMA2 R14, R44.F32x2.HI_LO, R164.reuse.F32, R165.reuse.F32 ;  /* 0x000000a42c0e7249 */ /* 0x180fe400012000a5 */
[----:B------:R-:W-:Y:S01]  /*5fc0*/  MUFU.EX2 R118, R118 ;  /* 0x0000007600767308 */ /* 0x000fe20000000800 */
[-CC-:B------:R-:W-:Y:S02]  /*5fd0*/  FFMA2 R44, R146.F32x2.HI_LO, R164.reuse.F32, R165.reuse.F32 ;  /* 0x000000a4922c7249 */ /* 0x180fe400012000a5 */
[----:B------:R-:W-:-:S05]  /*5fe0*/  FFMA2 R146, R156.F32x2.HI_LO, R164.F32, R165.F32 ;  /* 0x000000a49c927249 */ /* 0x000fca00012000a5 */
[----:B------:R-:W1:Y:S01]  /*5ff0*/  MUFU.EX2 R119, R119 ;  /* 0x0000007700777308 */ /* 0x000e620000000800 */
[----:B---3--:R-:W-:Y:S01]  /*6000*/  F2FP.SATFINITE.E4M3.F32.PACK_AB_MERGE_C R4, R117, R116, RZ ;  /* 0x000000747504723e */ /* 0x008fe200048070ff */
[----:B------:R-:W-:-:S04]  /*6010*/  FADD2 R28, R28.F32x2.HI_LO, R116.F32x2.HI_LO ;  /* 0x000000741c1c724b */ /* 0x000fc80000000000 */
[----:B------:R-:W-:Y:S02]  /*6020*/  FADD2 R28, R28.F32x2.HI_LO, R124.F32x2.HI_LO ;  /* 0x0000007c1c1c724b */ /* 0x000fe40000000000 */
[----:B------:R-:W-:Y:S02]  /*6030*/  MUFU.EX2 R120, R120 ;  /* 0x0000007800787308 */ /* 0x000fe40000000800 */
[----:B------:R-:W-:-:S04]  /*6040*/  FADD2 R28, R28.F32x2.HI_LO, R132.F32x2.HI_LO ;  /* 0x000000841c1c724b */ /* 0x000fc80000000000 */
[----:B------:R-:W-:Y:S02]  /*6050*/  FADD2 R28, R28.F32x2.HI_LO, R144.F32x2.HI_LO ;  /* 0x000000901c1c724b */ /* 0x000fe40000000000 */
[----:B------:R-:W3:Y:S01]  /*6060*/  MUFU.EX2 R121, R121 ;  /* 0x0000007900797308 */ /* 0x000ee20000000800 */
[----:B-1----:R-:W-:Y:S01]  /*6070*/  F2FP.SATFINITE.E4M3.F32.PACK_AB_MERGE_C R49, R119, R118, RZ ;  /* 0x000000767731723e */ /* 0x002fe200048070ff */
[----:B------:R-:W-:-:S03]  /*6080*/  FADD2 R30, R30.F32x2.HI_LO, R118.F32x2.HI_LO ;  /* 0x000000761e1e724b */ /* 0x000fc60000000000 */
[----:B------:R-:W-:Y:S01]  /*6090*/  PRMT R4, R4, 0x5410, R49 ;  /* 0x0000541004047816 */ /* 0x000fe20000000031 */
[----:B------:R-:W-:Y:S02]  /*60a0*/  FADD2 R30, R30.F32x2.HI_LO, R126.F32x2.HI_LO ;  /* 0x0000007e1e1e724b */ /* 0x000fe40000000000 */
[----:B------:R-:W-:Y:S02]  /*60b0*/  MUFU.EX2 R122, R122 ;  /* 0x0000007a007a7308 */ /* 0x000fe40000000800 */
[----:B------:R-:W-:-:S04]  /*60c0*/  FADD2 R30, R30.F32x2.HI_LO, R134.F32x2.HI_LO ;  /* 0x000000861e1e724b */ /* 0x000fc80000000000 */
[----:B------:R-:W-:Y:S02]  /*60d0*/  FADD2 R30, R30.F32x2.HI_LO, R16.F32x2.HI_LO ;  /* 0x000000101e1e724b */ /* 0x000fe40000000000 */
        /* <DEDUP_REMOVED lines=11> */
[-CC-:B------:R-:W-:Y:S02]  /*6190*/  FFMA2 R48, R148.F32x2.HI_LO, R164.reuse.F32, R165.reuse.F32 ;  /* 0x000000a494307249 */ /* 0x180fe400012000a5 */
[----:B------:R-:W-:Y:S01]  /*61a0*/  MUFU.EX2 R36, R36 ;  /* 0x0000002400247308 */ /* 0x000fe20000000800 */
[----:B------:R-:W-:Y:S01]  /*61b0*/  FFMA2 R148, R158.F32x2.HI_LO, R164.F32, R165.F32 ;  /* 0x000000a49e947249 */ /* 0x000fe200012000a5 */
[----:B------:R1:W-:Y:S01]  /*61c0*/  STTM.x8 tmem[UR5], R4 ;  /* 0x00000004000079ed */ /* 0x0003e200081c0005 */
[----:B------:R-:W-:Y:S01]  /*61d0*/  R2UR UR5, R140 ;  /* 0x000000008c0572ca */ /* 0x000fe200000e0000 */
[----:B------:R-:W4:Y:S02]  /*61e0*/  FENCE.VIEW.ASYNC.T ;  /* 0x00000000000073c6 */ /* 0x000f240000000200 */
[----:B----4-:R2:W-:Y:S01]  /*61f0*/  SYNCS.ARRIVE.TRANS64.ART0 RZ, [UR4+0x98], R141 ;  /* 0x0000988dffff79a7 */ /* 0x0105e20008500004 */
[----:B------:R-:W-:Y:S01]  /*6200*/  FADD2 R88, R88.F32x2.HI_LO, R130.F32x2.HI_LO ;  /* 0x000000825858724b */ /* 0x000fe20000000000 */
[----:B------:R-:W4:Y:S01]  /*6210*/  MUFU.EX2 R37, R37 ;  /* 0x0000002500257308 */ /* 0x000f220000000800 */
[----:B---3--:R-:W-:-:S02]  /*6220*/  FADD2 R28, R28.F32x2.HI_LO, R14.F32x2.HI_LO ;  /* 0x0000000e1c1c724b */ /* 0x008fc40000000000 */
[----:B------:R-:W-:-:S04]  /*6230*/  FADD2 R88, R88.F32x2.HI_LO, R42.F32x2.HI_LO ;  /* 0x0000002a5858724b */ /* 0x000fc80000000000 */
[----:B------:R-:W-:Y:S01]  /*6240*/  FADD2 R88, R88.F32x2.HI_LO, R12.F32x2.HI_LO ;  /* 0x0000000c5858724b */ /* 0x000fe20000000000 */
[----:B------:R-:W-:Y:S08]  /*6250*/  MUFU.EX2 R38, R38 ;  /* 0x0000002600267308 */ /* 0x000ff00000000800 */
[----:B------:R-:W3:Y:S01]  /*6260*/  MUFU.EX2 R39, R39 ;  /* 0x0000002700277308 */ /* 0x000ee20000000800 */
[----:B----4-:R-:W-:-:S07]  /*6270*/  FADD2 R30, R30.F32x2.HI_LO, R36.F32x2.HI_LO ;  /* 0x000000241e1e724b */ /* 0x010fce0000000000 */
[----:B------:R-:W-:Y:S01]  /*6280*/  MUFU.EX2 R44, R44 ;  /* 0x0000002c002c7308 */ /* 0x000fe20000000800 */
[----:B-1----:R-:W-:-:S07]  /*6290*/  F2FP.SATFINITE.E4M3.F32.PACK_AB_MERGE_C R5, R37, R36, RZ ;  /* 0x000000242505723e */ /* 0x002fce00048070ff */
[----:B------:R-:W1:Y:S01]  /*62a0*/  MUFU.EX2 R45, R45 ;  /* 0x0000002d002d7308 */ /* 0x000e620000000800 */
[----:B------:R-:W-:Y:S01]  /*62b0*/  F2FP.SATFINITE.E4M3.F32.PACK_AB_MERGE_C R4, R15, R14, RZ ;  /* 0x0000000e0f04723e */ /* 0x000fe200048070ff */
[----:B---3--:R-:W-:-:S03]  /*62c0*/  FADD2 R32, R32.F32x2.HI_LO, R38.F32x2.HI_LO ;  /* 0x000000262020724b */ /* 0x008fc60000000000 */
[----:B------:R-:W-:Y:S02]  /*62d0*/  PRMT R4, R4, 0x5410, R5 ;  /* 0x0000541004047816 */ /* 0x000fe40000000005 */
[----:B------:R-:W-:Y:S01]  /*62e0*/  F2FP.SATFINITE.E4M3.F32.PACK_AB_MERGE_C R5, R39, R38, RZ ;  /* 0x000000262705723e */ /* 0x000fe200048070ff */
        /* <DEDUP_REMOVED lines=49> */
[----:B------:R-:W-:Y:S01]  /*6600*/  PRMT R10, R10, 0x5410, R11 ;  /* 0x000054100a0a7816 */ /* 0x000fe2000000000b */
[----:B------:R-:W-:Y:S02]  /*6610*/  FADD2 R28, R28.F32x2.HI_LO, R30.F32x2.HI_LO ;  /* 0x0000001e1c1c724b */ /* 0x000fe40000000000 */
[----:B------:R-:W-:Y:S08]  /*6620*/  MUFU.EX2 R34, R34 ;  /* 0x0000002200227308 */ /* 0x000ff00000000800 */
[----:B------:R-:W1:Y:S01]  /*6630*/  MUFU.EX2 R35, R35 ;  /* 0x0000002300237308 */ /* 0x000e620000000800 */
[----:B---3--:R-:W-:Y:S01]  /*6640*/  F2FP.SATFINITE.E4M3.F32.PACK_AB_MERGE_C R11, R149, R148, RZ ;  /* 0x00000094950b723e */ /* 0x008fe200048070ff */
[----:B------:R-:W-:Y:S01]  /*6650*/  FADD2 R32, R32.F32x2.HI_LO, R148.F32x2.HI_LO ;  /* 0x000000942020724b */ /* 0x000fe20000000000 */
[----:B-1----:R-:W-:Y:S01]  /*6660*/  F2FP.SATFINITE.E4M3.F32.PACK_AB_MERGE_C R150, R35, R34, RZ ;  /* 0x000000222396723e */ /* 0x002fe200048070ff */
[----:B------:R-:W-:-:S03]  /*6670*/  FADD2 R88, R88.F32x2.HI_LO, R34.F32x2.HI_LO ;  /* 0x000000225858724b */ /* 0x000fc60000000000 */
[----:B------:R-:W-:Y:S01]  /*6680*/  PRMT R11, R11, 0x5410, R150 ;  /* 0x000054100b0b7816 */ /* 0x000fe20000000096 */
[----:B------:R-:W-:-:S03]  /*6690*/  FADD2 R32, R32.F32x2.HI_LO, R88.F32x2.HI_LO ;  /* 0x000000582020724b */ /* 0x000fc60000000000 */
[----:B------:R1:W-:Y:S01]  /*66a0*/  STTM.x8 tmem[UR5], R4 ;  /* 0x00000004000079ed */ /* 0x0003e200081c0005 */
[----:B------:R-:W3:Y:S02]  /*66b0*/  FENCE.VIEW.ASYNC.T ;  /* 0x00000000000073c6 */ /* 0x000ee40000000200 */
[----:B---3--:R-:W-:Y:S01]  /*66c0*/  NOP ;  /* 0x0000000000007918 */ /* 0x008fe20000000000 */
[----:B------:R2:W-:Y:S01]  /*66d0*/  @P0 SYNCS.ARRIVE.TRANS64.ART0 RZ, [UR4+0xa0], R141 ;  /* 0x0000a08dffff09a7 */ /* 0x0005e20008500004 */
[----:B------:R-:W-:Y:S01]  /*66e0*/  FADD2 R28, R28.F32x2.HI_LO, R32.F32x2.HI_LO ;  /* 0x000000201c1c724b */ /* 0x000fe20000000000 */
[----:B------:R-:W3:Y:S01]  /*66f0*/  SYNCS.PHASECHK.TRANS64.TRYWAIT P1, [UR4+0xc8], RZ ;  /* 0x0000c8ffff0075a7 */ /* 0x000ee20008021104 */
[----:B-1----:R-:W-:-:S04]  /*6700*/  SHF.R.S32.HI R5, RZ, 0x1f, R160 ;  /* 0x0000001fff057819 */ /* 0x002fc800000114a0 */
[----:B------:R-:W-:-:S04]  /*6710*/  LEA.HI R5, R5, R160, RZ, 0x7 ;  /* 0x000000a005057211 */ /* 0x000fc800078f38ff */
[----:B------:R-:W-:-:S04]  /*6720*/  SHF.R.S32.HI R5, RZ, 0x7, R5 ;  /* 0x00000007ff057819 */ /* 0x000fc80000011405 */
[----:B------:R-:W-:-:S05]  /*6730*/  VIMNMX R135, PT, PT, RZ, R5, !PT ;  /* 0x00000005ff877248 */ /* 0x000fca0007fe0100 */
[----:B------:R-:W-:-:S05]  /*6740*/  IMAD.IADD R4, R84, 0x1, -R135 ;  /* 0x0000000154047824 */ /* 0x000fca00078e0a87 */
[----:B------:R-:W-:Y:S01]  /*6750*/  ISETP.GE.AND P0, PT, R4, 0x1, PT ;  /* 0x000000010400780c */ /* 0x000fe20003f06270 */
[----:B--23--:R-:W-:-:S12]  /*6760*/  @!P1 BRA `(.L_x_40) ;  /* 0x0000007400ac9947 */ /* 0x00cfd80003800000 */
.L_x_97:
[----:B------:R-:W-:Y:S02]  /*6770*/  HFMA2 R132, -RZ, RZ, 0, 5.9604644775390625e-08 ;  /* 0x00000001ff847431 */ /* 0x000fe400000001ff */
[----:B------:R-:W-:Y:S01]  /*6780*/  FADD R133, R28, R29 ;  /* 0x0000001d1c857221 */ /* 0x000fe20000000000 */
[----:B------:R-:W-:Y:S01]  /*6790*/  MOV R134, 0x1 ;  /* 0x0000000100867802 */ /* 0x000fe20000000f00 */
[----:B------:R-:W-:Y:S06]  /*67a0*/  @!P0 BRA `(.L_x_41) ;  /* 0x0000002800508947 */ /* 0x000fec0003800000 */
[----:B------:R-:W-:Y:S01]  /*67b0*/  IMAD.IADD R158, R135, 0x1, -R113 ;  /* 0x00000001879e7824 */ /* 0x000fe200078e0a71 */
[----:B------:R-:W-:Y:S01]  /*67c0*/  MOV R113, R163 ;  /* 0x000000a300717202 */ /* 0x000fe20000000f00 */
[----:B------:R-:W-:Y:S01]  /*67d0*/  IMAD.IADD R161, R162, 0x1, R161 ;  /* 0x00000001a2a17824 */ /* 0x000fe200078e02a1 */
[----:B------:R-:W-:Y:S01]  /*67e0*/  MOV R141, R84 ;  /* 0x00000054008d7202 */ /* 0x000fe20000000f00 */
[----:B------:R-:W-:Y:S01]  /*67f0*/  IMAD.MOV.U32 R132, RZ, RZ, 0x1 ;  /* 0x00000001ff847424 */ /* 0x000fe200078e00ff */
[----:B------:R-:W-:Y:S01]  /*6800*/  MOV R134, 0x1 ;  /* 0x0000000100867802 */ /* 0x000fe20000000f00 */
[----:B------:R-:W-:-:S06]  /*6810*/  UMOV UR6, URZ ;  /* 0x000000ff00067c82 */ /* 0x000fcc0008000000 */
.L_x_44:
[----:B------:R-:W-:Y:S01]  /*6820*/  IMAD.U32 R6, R132, -0x80000000, RZ ;  /* 0x8000000084067824 */ /* 0x000fe200078e00ff */
[----:B------:R-:W2:Y:S01]  /*6830*/  LDC R36, c[0x0][0x380] ;  /* 0x0000e000ff247b82 */ /* 0x000ea20000000800 */
[----:B------:R-:W-:Y:S02]  /*6840*/  R2UR UR5, R85 ;  /* 0x00000000550572ca */ /* 0x000fe400000e0000 */
[----:B------:R-:W-:Y:S01]  /*6850*/  IADD3 R141, PT, PT, R141, -0x1, RZ ;  /* 0xffffffff8d8d7810 */ /* 0x000fe20007ffe0ff */
[----:B------:R-:W3:Y:S02]  /*6860*/  SYNCS.PHASECHK.TRANS64.TRYWAIT P0, [UR4+0x90], R6 ;  /* 0x00009006ff0075a7 */ /* 0x000ee40008001104 */
[----:B-123--:R-:W-:Y:S10]  /*6870*/  @!P0 BRA `(.L_x_42) ;  /* 0x0000007400808947 */ /* 0x00eff40003800000 */
.L_x_99:
[----:B------:R-:W-:Y:S01]  /*6880*/  VIMNMX R37, PT, PT, RZ, R141, !PT ;  /* 0x0000008dff257248 */ /* 0x000fe20007fe0100 */
[----:B-1----:R-:W1:Y:S01]  /*6890*/  LDTM.x32 R4, tmem[UR5] ;  /* 0x00000005000479ee */ /* 0x002e6200082c0000 */
[----:B------:R-:W-:Y:S01]  /*68a0*/  IMAD.MOV.U32 R146, RZ, RZ, -0x1 ;  /* 0xffffffffff927424 */ /* 0x000fe200078e00ff */
[----:B------:R-:W-:Y:S01]  /*68b0*/  R2UR UR5, R86 ;  /* 0x00000000560572ca */ /* 0x000fe200000e0000 */
[----:B------:R-:W2:Y:S01]  /*68c0*/  LDC R159, c[0x0][0x600] ;  /* 0x00018000ff9f7b82 */ /* 0x000ea20000000800 */
[----:B------:R-:W-:-:S04]  /*68d0*/  IMAD R36, R37, 0x80, R36 ;  /* 0x0000008025247824 */ /* 0x000fc800078e0224 */
[----:B------:R-:W-:-:S05]  /*68e0*/  IMAD.IADD R147, R36, 0x1, -R161 ;  /* 0x0000000124937824 */ /* 0x000fca00078e0aa1 */
[----:B------:R-:W-:Y:S02]  /*68f0*/  VIADDMNMX R37, R147, 0x1f, RZ, !PT ;  /* 0x0000001f93257846 */ /* 0x000fe400078001ff */
[----:B------:R-:W3:Y:S01]  /*6900*/  LDTM.x32 R52, tmem[UR5] ;  /* 0x00000005003479ee */ /* 0x000ee200082c0000 */
[----:B------:R-:W-:Y:S02]  /*6910*/  R2UR UR5, R87 ;  /* 0x00000000570572ca */ /* 0x000fe400000e0000 */
[--C-:B------:R-:W-:Y:S02]  /*6920*/  SHF.R.U32.HI R36, RZ, R37, R146.reuse ;  /* 0x00000025ff247219 */ /* 0x100fe40000011692 */
[----:B------:R-:W-:Y:S02]  /*6930*/  VIADDMNMX R153, R147, 0x5f, RZ, !PT ;  /* 0x0000005f93997846 */ /* 0x000fe400078001ff */
[----:B------:R-:W-:Y:S02]  /*6940*/  R2P PR, R36, 0x7e ;  /* 0x0000007e24007804 */ /* 0x000fe40000000000 */
[----:B------:R-:W-:-:S03]  /*6950*/  SHF.R.U32.HI R153, RZ, R153, R146 ;  /* 0x00000099ff997219 */ /* 0x000fc60000011692 */
[----:B-1----:R-:W-:Y:S02]  /*6960*/  SEL R99, R5, 0xff800000, P1 ;  /* 0xff80000005637807 */ /* 0x002fe40000800000 */
[----:B------:R-:W-:Y:S02]  /*6970*/  SEL R88, R6, 0xff800000, P2 ;  /* 0xff80000006587807 */ /* 0x000fe40001000000 */
[----:B------:R-:W-:Y:S02]  /*6980*/  SEL R89, R7, 0xff800000, P3 ;  /* 0xff80000007597807 */ /* 0x000fe40001800000 */
[----:B------:R-:W-:Y:S02]  /*6990*/  SEL R90, R8, 0xff800000, P4 ;  /* 0xff800000085a7807 */ /* 0x000fe40002000000 */
[----:B------:R-:W-:Y:S02]  /*69a0*/  SEL R91, R9, 0xff800000, P5 ;  /* 0xff800000095b7807 */ /* 0x000fe40002800000 */
[----:B------:R-:W-:-:S02]  /*69b0*/  SEL R102, R10, 0xff800000, P6 ;  /* 0xff8000000a667807 */ /* 0x000fc40003000000 */
[C---:B------:R-:W-:Y:S02]  /*69c0*/  R2P PR, R36.reuse.B1, 0x7f ;  /* 0x0000007f24007804 */ /* 0x040fe40000001000 */
[----:B------:R-:W-:-:S03]  /*69d0*/  LOP3.LUT R5, R36, 0x1, RZ, 0xc0, !PT ;  /* 0x0000000124057812 */ /* 0x000fc600078ec0ff */
        /* <DEDUP_REMOVED lines=117> */
[----:B------:R-:W-:Y:S02]  /*7130*/  SEL R46, R46, 0xff800000, P2 ;  /* 0xff8000002e2e7807 */ /* 0x000fe40001000000 */
[----:B------:R-:W-:Y:S02]  /*7140*/  SEL R47, R47, 0xff800000, P3 ;  /* 0xff8000002f2f7807 */ /* 0x000fe40001800000 */
[----:B------:R-:W-:Y:S02]  /*7150*/  SEL R148, R48, 0xff800000, P4 ;  /* 0xff80000030947807 */ /* 0x000fe40002000000 */
[----:B------:R-:W-:Y:S02]  /*7160*/  SEL R149, R49, 0xff800000, P5 ;  /* 0xff80000031957807 */ /* 0x000fe40002800000 */
[----:B------:R-:W-:-:S02]  /*7170*/  SEL R152, R50, 0xff800000, P6 ;  /* 0xff80000032987807 */ /* 0x000fc40003000000 */
[----:B------:R-:W-:Y:S02]  /*7180*/  R2P PR, R154, 0x7e ;  /* 0x0000007e9a007804 */ /* 0x000fe40000000000 */
[----:B------:R-:W-:-:S03]  /*7190*/  SEL R146, R44, 0xff800000, P0 ;  /* 0xff8000002c927807 */ /* 0x000fc60000000000 */
[----:B-1----:R-:W-:Y:S02]  /*71a0*/  SEL R151, R5, 0xff800000, P1 ;  /* 0xff80000005977807 */ /* 0x002fe40000800000 */
[----:B------:R-:W-:Y:S02]  /*71b0*/  SEL R44, R6, 0xff800000, P2 ;  /* 0xff800000062c7807 */ /* 0x000fe40001000000 */
[----:B------:R-:W-:Y:S01]  /*71c0*/  SEL R45, R7, 0xff800000, P3 ;  /* 0xff800000072d7807 */ /* 0x000fe20001800000 */
[----:B------:R-:W-:Y:S01]  /*71d0*/  IMAD.SHL.U32 R7, R0, 0x4, RZ ;  /* 0x0000000400077824 */ /* 0x000fe200078e00ff */
[----:B------:R-:W-:Y:S02]  /*71e0*/  SEL R48, R8, 0xff800000, P4 ;  /* 0xff80000008307807 */ /* 0x000fe40002000000 */
[----:B------:R-:W-:Y:S02]  /*71f0*/  SEL R49, R9, 0xff800000, P5 ;  /* 0xff80000009317807 */ /* 0x000fe40002800000 */
[----:B------:R-:W-:-:S02]  /*7200*/  SEL R50, R10, 0xff800000, P6 ;  /* 0xff8000000a327807 */ /* 0x000fc40003000000 */
[C---:B------:R-:W-:Y:S02]  /*7210*/  R2P PR, R154.reuse.B1, 0x7f ;  /* 0x0000007f9a007804 */ /* 0x040fe40000001000 */
[----:B------:R-:W-:Y:S02]  /*7220*/  LOP3.LUT R5, R154, 0x1, RZ, 0xc0, !PT ;  /* 0x000000019a057812 */ /* 0x000fe400078ec0ff */
[----:B------:R-:W-:Y:S02]  /*7230*/  LOP3.LUT R7, R7, 0x1fc, RZ, 0xc0, !PT ;  /* 0x000001fc07077812 */ /* 0x000fe400078ec0ff */
[----:B------:R-:W-:Y:S02]  /*7240*/  SEL R12, R12, 0xff800000, P0 ;  /* 0xff8000000c0c7807 */ /* 0x000fe40000000000 */
[----:B------:R-:W-:Y:S02]  /*7250*/  SEL R13, R13, 0xff800000, P1 ;  /* 0xff8000000d0d7807 */ /* 0x000fe40000800000 */
[----:B------:R-:W-:-:S02]  /*7260*/  SEL R14, R14, 0xff800000, P2 ;  /* 0xff8000000e0e7807 */ /* 0x000fc40001000000 */
[----:B------:R-:W-:Y:S02]  /*7270*/  SEL R15, R15, 0xff800000, P3 ;  /* 0xff8000000f0f7807 */ /* 0x000fe40001800000 */
[----:B------:R-:W-:Y:S02]  /*7280*/  SEL R16, R16, 0xff800000, P4 ;  /* 0xff80000010107807 */ /* 0x000fe40002000000 */
[----:B------:R-:W-:Y:S02]  /*7290*/  SEL R17, R17, 0xff800000, P5 ;  /* 0xff80000011117807 */ /* 0x000fe40002800000 */
[----:B------:R-:W-:Y:S02]  /*72a0*/  SEL R18, R18, 0xff800000, P6 ;  /* 0xff80000012127807 */ /* 0x000fe40003000000 */
[----:B------:R-:W-:-:S05]  /*72b0*/  R2P PR, R154.B2, 0x7f ;  /* 0x0000007f9a007804 */ /* 0x000fca0000002000 */
[----:B------:R-:W-:Y:S02]  /*72c0*/  SEL R20, R20, 0xff800000, P0 ;  /* 0xff80000014147807 */ /* 0x000fe40000000000 */
[----:B------:R-:W-:Y:S02]  /*72d0*/  ISETP.NE.U32.AND P0, PT, R5, 0x1, PT ;  /* 0x000000010500780c */ /* 0x000fe40003f05070 */
[----:B------:R-:W-:Y:S02]  /*72e0*/  FMNMX3 R5, R113, R98, R99, !PT ;  /* 0x0000006271057276 */ /* 0x000fe40007800063 */
[----:B------:R-:W-:Y:S02]  /*72f0*/  SEL R150, R4, 0xff800000, !P0 ;  /* 0xff80000004967807 */ /* 0x000fe40004000000 */
[----:B------:R-:W-:Y:S02]  /*7300*/  FMNMX R4, R88, R89, !PT ;  /* 0x0000005958047209 */ /* 0x000fe40007800000 */
        /* <DEDUP_REMOVED lines=24> */
[----:B------:R-:W-:-:S02]  /*7490*/  SEL R21, R21, 0xff800000, P1 ;  /* 0xff80000015157807 */ /* 0x000fc40000800000 */
[----:B------:R-:W-:Y:S02]  /*74a0*/  SEL R22, R22, 0xff800000, P2 ;  /* 0xff80000016167807 */ /* 0x000fe40001000000 */
[----:B------:R-:W-:Y:S02]  /*74b0*/  SEL R23, R23, 0xff800000, P3 ;  /* 0xff80000017177807 */ /* 0x000fe40001800000 */
[----:B------:R-:W-:Y:S02]  /*74c0*/  SEL R24, R24, 0xff800000, P4 ;  /* 0xff80000018187807 */ /* 0x000fe40002000000 */
[----:B------:R-:W-:Y:S02]  /*74d0*/  SEL R25, R25, 0xff800000, P5 ;  /* 0xff80000019197807 */ /* 0x000fe40002800000 */
[----:B------:R-:W-:Y:S02]  /*74e0*/  SEL R26, R26, 0xff800000, P6 ;  /* 0xff8000001a1a7807 */ /* 0x000fe40003000000 */
[----:B------:R-:W-:-:S02]  /*74f0*/  R2P PR, R154.B3, 0x7f ;  /* 0x0000007f9a007804 */ /* 0x000fc40000003000 */
[----:B------:R-:W-:Y:S02]  /*7500*/  FMNMX3 R5, R5, R12, R13, !PT ;  /* 0x0000000c05057276 */ /* 0x000fe4000780000d */
[----:B------:R-:W-:Y:S02]  /*7510*/  FMNMX3 R4, R4, R14, R15, !PT ;  /* 0x0000000e04047276 */ /* 0x000fe4000780000f */
[----:B------:R-:W-:Y:S02]  /*7520*/  SEL R28, R28, 0xff800000, P0 ;  /* 0xff8000001c1c7807 */ /* 0x000fe40000000000 */
[----:B------:R-:W-:Y:S02]  /*7530*/  FMNMX3 R5, R5, R20, R21, !PT ;  /* 0x0000001405057276 */ /* 0x000fe40007800015 */
[----:B------:R-:W-:Y:S02]  /*7540*/  FMNMX3 R4, R4, R22, R23, !PT ;  /* 0x0000001604047276 */ /* 0x000fe40007800017 */
[----:B------:R-:W-:-:S02]  /*7550*/  SEL R29, R29, 0xff800000, P1 ;  /* 0xff8000001d1d7807 */ /* 0x000fc40000800000 */
[----:B------:R-:W-:Y:S02]  /*7560*/  SEL R30, R30, 0xff800000, P2 ;  /* 0xff8000001e1e7807 */ /* 0x000fe40001000000 */
[----:B------:R-:W-:Y:S02]  /*7570*/  SEL R31, R31, 0xff800000, P3 ;  /* 0xff8000001f1f7807 */ /* 0x000fe40001800000 */
[----:B------:R-:W-:Y:S02]  /*7580*/  FMNMX3 R5, R5, R28, R29, !PT ;  /* 0x0000001c05057276 */ /* 0x000fe4000780001d */
[----:B------:R-:W-:Y:S02]  /*7590*/  FMNMX3 R4, R4, R30, R31, !PT ;  /* 0x0000001e04047276 */ /* 0x000fe4000780001f */
[----:B------:R-:W-:Y:S02]  /*75a0*/  ISETP.GT.AND P0, PT, R153, -0x1, PT ;  /* 0xffffffff9900780c */ /* 0x000fe40003f04270 */
[----:B------:R-:W-:-:S02]  /*75b0*/  FMNMX R160, R5, R4, !PT ;  /* 0x0000000405a07209 */ /* 0x000fc40007800000 */
[----:B------:R-:W-:Y:S02]  /*75c0*/  FMNMX R5, R90, R91, !PT ;  /* 0x0000005b5a057209 */ /* 0x000fe40007800000 */
[----:B------:R-:W-:Y:S02]  /*75d0*/  FMNMX R4, R102, R103, !PT ;  /* 0x0000006766047209 */ /* 0x000fe40007800000 */
        /* <DEDUP_REMOVED lines=18> */
[----:B------:R-:W-:Y:S02]  /*7700*/  SEL R153, R51, 0xff800000, !P0 ;  /* 0xff80000033997807 */ /* 0x000fe40004000000 */
[----:B------:R-:W-:Y:S02]  /*7710*/  LOP3.LUT P2, RZ, R154, 0x80, RZ, 0xc0, !PT ;  /* 0x000000809aff7812 */ /* 0x000fe4000784c0ff */
[----:B------:R-:W-:Y:S02]  /*7720*/  FMNMX3 R5, R5, R40, R41, !PT ;  /* 0x0000002805057276 */ /* 0x000fe40007800029 */
[----:B------:R-:W-:-:S02]  /*7730*/  FMNMX3 R4, R4, R42, R43, !PT ;  /* 0x0000002a04047276 */ /* 0x000fc4000780002b */
[----:B------:R-:W-:Y:S02]  /*7740*/  LOP3.LUT P1, RZ, R154, 0x8000, RZ, 0xc0, !PT ;  /* 0x000080009aff7812 */ /* 0x000fe4000782c0ff */
[----:B------:R-:W-:Y:S02]  /*7750*/  SEL R51, R11, 0xff800000, P2 ;  /* 0xff8000000b337807 */ /* 0x000fe40001000000 */
[----:B------:R-:W-:Y:S02]  /*7760*/  FMNMX3 R5, R5, R148, R149, !PT ;  /* 0x0000009405057276 */ /* 0x000fe40007800095 */
[----:B------:R-:W-:Y:S02]  /*7770*/  FMNMX3 R4, R4, R152, R153, !PT ;  /* 0x0000009804047276 */ /* 0x000fe40007800099 */
[----:B------:R-:W-:Y:S02]  /*7780*/  LOP3.LUT P0, RZ, R154, 0x800000, RZ, 0xc0, !PT ;  /* 0x008000009aff7812 */ /* 0x000fe4000780c0ff */
[----:B------:R-:W-:-:S02]  /*7790*/  SEL R19, R19, 0xff800000, P1 ;  /* 0xff80000013137807 */ /* 0x000fc40000800000 */
[----:B------:R-:W-:Y:S02]  /*77a0*/  FMNMX3 R5, R5, R48, R49, !PT ;  /* 0x0000003005057276 */ /* 0x000fe40007800031 */
[----:B------:R-:W-:Y:S02]  /*77b0*/  FMNMX3 R4, R4, R50, R51, !PT ;  /* 0x0000003204047276 */ /* 0x000fe40007800033 */
[----:B------:R-:W-:Y:S02]  /*77c0*/  ISETP.GT.AND P3, PT, R154, -0x1, PT ;  /* 0xffffffff9a00780c */ /* 0x000fe40003f64270 */
[----:B------:R-:W-:Y:S02]  /*77d0*/  SEL R27, R27, 0xff800000, P0 ;  /* 0xff8000001b1b7807 */ /* 0x000fe40000000000 */
[----:B------:R-:W-:Y:S02]  /*77e0*/  FMNMX3 R5, R5, R16, R17, !PT ;  /* 0x0000001005057276 */ /* 0x000fe40007800011 */
[----:B------:R-:W-:-:S02]  /*77f0*/  FMNMX3 R4, R4, R18, R19, !PT ;  /* 0x0000001204047276 */ /* 0x000fc40007800013 */
[----:B------:R-:W-:Y:S02]  /*7800*/  SEL R155, R35, 0xff800000, !P3 ;  /* 0xff800000239b7807 */ /* 0x000fe40005800000 */
[----:B------:R-:W-:Y:S02]  /*7810*/  SEL R156, R32, 0xff800000, P4 ;  /* 0xff800000209c7807 */ /* 0x000fe40002000000 */
[----:B------:R-:W-:Y:S02]  /*7820*/  SEL R157, R33, 0xff800000, P5 ;  /* 0xff800000219d7807 */ /* 0x000fe40002800000 */
[----:B------:R-:W-:Y:S02]  /*7830*/  SEL R154, R34, 0xff800000, P6 ;  /* 0xff800000229a7807 */ /* 0x000fe40003000000 */
[----:B------:R-:W-:Y:S02]  /*7840*/  FMNMX3 R5, R5, R24, R25, !PT ;  /* 0x0000001805057276 */ /* 0x000fe40007800019 */
[----:B------:R-:W-:-:S02]  /*7850*/  FMNMX3 R4, R4, R26, R27, !PT ;  /* 0x0000001a04047276 */ /* 0x000fc4000780001b */
[----:B------:R-:W-:Y:S02]  /*7860*/  FMNMX3 R5, R5, R156, R157, !PT ;  /* 0x0000009c05057276 */ /* 0x000fe4000780009d */
[----:B------:R-:W-:-:S04]  /*7870*/  FMNMX3 R4, R4, R154, R155, !PT ;  /* 0x0000009a04047276 */ /* 0x000fc8000780009b */
[----:B------:R-:W-:-:S04]  /*7880*/  FMNMX3 R160, R160, R5, R4, !PT ;  /* 0x00000005a0a07276 */ /* 0x000fc80007800004 */
[----:B------:R-:W-:-:S04]  /*7890*/  FSETP.NEU.AND P0, PT, R160, -INF , PT ;  /* 0xff800000a000780b */ /* 0x000fc80003f0d000 */
[----:B------:R-:W-:Y:S02]  /*78a0*/  FSEL R162, R160, RZ, P0 ;  /* 0x000000ffa0a27208 */ /* 0x000fe40000000000 */
[----:B------:R-:W-:-:S03]  /*78b0*/  ELECT P0, URZ, PT ;  /* 0x0000000000ff782f */ /* 0x000fc60003800000 */
[----:B------:R-:W-:-:S04]  /*78c0*/  FADD R164, -R162, R113 ;  /* 0x00000071a2a47221 */ /* 0x000fc80000000100 */
[----:B--2---:R-:W-:-:S05]  /*78d0*/  FMUL R164, R164, R159 ;  /* 0x0000009fa4a47220 */ /* 0x004fca0000400000 */
[----:B------:R-:W-:Y:S02]  /*78e0*/  FSETP.GE.AND P1, PT, R164, -4, PT ;  /* 0xc0800000a400780b */ /* 0x000fe40003f26000 */
[----:B------:R-:W1:Y:S02]  /*78f0*/  MUFU.EX2 R164, R164 ;  /* 0x000000a400a47308 */ /* 0x000e640000000800 */
[C---:B------:R-:W-:Y:S02]  /*7900*/  FSEL R162, R113.reuse, R162, P1 ;  /* 0x000000a271a27208 */ /* 0x040fe40000800000 */
[----:B------:R-:W-:-:S03]  /*7910*/  FSEL R163, R113, R160, P1 ;  /* 0x000000a071a37208 */ /* 0x000fc60000800000 */
[----:B------:R-:W-:-:S04]  /*7920*/  FFMA R162, -R162, R159, 8 ;  /* 0x41000000a2a27423 */ /* 0x000fc8000000019f */
[-CC-:B------:R-:W-:Y:S02]  /*7930*/  FFMA2 R32, R98.F32x2.HI_LO, R159.reuse.F32, R162.reuse.F32 ;  /* 0x0000009f62207249 */ /* 0x180fe400012000a2 */
[-CC-:B------:R-:W-:Y:S02]  /*7940*/  FFMA2 R34, R88.F32x2.HI_LO, R159.reuse.F32, R162.reuse.F32 ;  /* 0x0000009f58227249 */ /* 0x180fe400012000a2 */
[-CC-:B------:R-:W-:Y:S02]  /*7950*/  FFMA2 R88, R90.F32x2.HI_LO, R159.reuse.F32, R162.reuse.F32 ;  /* 0x0000009f5a587249 */ /* 0x180fe400012000a2 */
[-CC-:B------:R-:W-:Y:S01]  /*7960*/  FFMA2 R90, R102.F32x2.HI_LO, R159.reuse.F32, R162.reuse.F32 ;  /* 0x0000009f665a7249 */ /* 0x180fe200012000a2 */
[----:B------:R-:W-:Y:S01]  /*7970*/  MUFU.EX2 R32, R32 ;  /* 0x0000002000207308 */ /* 0x000fe20000000800 */
[-CC-:B------:R-:W-:Y:S01]  /*7980*/  FFMA2 R92, R92.F32x2.HI_LO, R159.reuse.F32, R162.reuse.F32 ;  /* 0x0000009f5c5c7249 */ /* 0x180fe200012000a2 */
[----:B-1----:R-:W-:Y:S01]  /*7990*/  FSEL R164, R164, 1, !P1 ;  /* 0x3f800000a4a47808 */ /* 0x002fe20004800000 */
[----:B------:R-:W-:-:S02]  /*79a0*/  FFMA2 R94, R94.F32x2.HI_LO, R159.F32, R162.F32 ;  /* 0x0000009f5e5e7249 */ /* 0x000fc400012000a2 */
[-CC-:B------:R-:W-:Y:S02]  /*79b0*/  FFMA2 R96, R96.F32x2.HI_LO, R159.reuse.F32, R162.reuse.F32 ;  /* 0x0000009f60607249 */ /* 0x180fe400012000a2 */
[-CC-:B------:R-:W-:Y:S01]  /*79c0*/  FFMA2 R98, R108.F32x2.HI_LO, R159.reuse.F32, R162.reuse.F32 ;  /* 0x0000009f6c627249 */ /* 0x180fe200012000a2 */
[----:B------:R-:W1:Y:S01]  /*79d0*/  MUFU.EX2 R33, R33 ;  /* 0x0000002100217308 */ /* 0x000e620000000800 */
[-CC-:B------:R-:W-:Y:S01]  /*79e0*/  FFMA2 R100, R100.F32x2.HI_LO, R159.reuse.F32, R162.reuse.F32 ;  /* 0x0000009f64647249 */ /* 0x180fe200012000a2 */
[----:B------:R2:W-:Y:S01]  /*79f0*/  STS [R7+UR4+0x10c], R164 ;  /* 0x00010ca407007988 */ /* 0x0005e20008000804 */
        /* <DEDUP_REMOVED lines=8> */
[----:B------:R-:W3:Y:S01]  /*7a80*/  MUFU.EX2 R35, R35 ;  /* 0x0000002300237308 */ /* 0x000ee20000000800 */
[----:B-1----:R-:W-:Y:S01]  /*7a90*/  F2FP.SATFINITE.E4M3.F32.PACK_AB_MERGE_C R4, R33, R32, RZ ;  /* 0x000000202104723e */ /* 0x002fe200048070ff */
[-CC-:B------:R-:W-:Y:S02]  /*7aa0*/  FFMA2 R52, R52.F32x2.HI_LO, R159.reuse.F32, R162.reuse.F32 ;  /* 0x0000009f34347249 */ /* 0x180fe400012000a2 */
[-CC-:B------:R-:W-:Y:S02]  /*7ab0*/  FFMA2 R54, R54.F32x2.HI_LO, R159.reuse.F32, R162.reuse.F32 ;  /* 0x0000009f36367249 */ /* 0x180fe400012000a2 */
[----:B------:R-:W-:-:S02]  /*7ac0*/  FFMA2 R56, R56.F32x2.HI_LO, R159.F32, R162.F32 ;  /* 0x0000009f38387249 */ /* 0x000fc400012000a2 */
[----:B------:R-:W-:Y:S01]  /*7ad0*/  MUFU.EX2 R88, R88 ;  /* 0x0000005800587308 */ /* 0x000fe20000000800 */
[-CC-:B------:R-:W-:Y:S02]  /*7ae0*/  FFMA2 R58, R58.F32x2.HI_LO, R159.reuse.F32, R162.reuse.F32 ;  /* 0x0000009f3a3a7249 */ /* 0x180fe400012000a2 */
[-CC-:B------:R-:W-:Y:S02]  /*7af0*/  FFMA2 R60, R60.F32x2.HI_LO, R159.reuse.F32, R162.reuse.F32 ;  /* 0x0000009f3c3c7249 */ /* 0x180fe400012000a2 */
[-CC-:B------:R-:W-:Y:S02]  /*7b00*/  FFMA2 R62, R62.F32x2.HI_LO, R159.reuse.F32, R162.reuse.F32 ;  /* 0x0000009f3e3e7249 */ /* 0x180fe400012000a2 */
[-CC-:B------:R-:W-:Y:S01]  /*7b10*/  FFMA2 R64, R64.F32x2.HI_LO, R159.reuse.F32, R162.reuse.F32 ;  /* 0x0000009f40407249 */ /* 0x180fe200012000a2 */
[----:B------:R-:W1:Y:S01]  /*7b20*/  MUFU.EX2 R89, R89 ;  /* 0x0000005900597308 */ /* 0x000e620000000800 */
[----:B---3--:R-:W-:Y:S01]  /*7b30*/  F2FP.SATFINITE.E4M3.F32.PACK_AB_MERGE_C R5, R35, R34, RZ ;  /* 0x000000222305723e */ /* 0x008fe200048070ff */
[----:B------:R-:W-:-:S02]  /*7b40*/  FFMA2 R66, R66.F32x2.HI_LO, R159.F32, R162.F32 ;  /* 0x0000009f42427249 */ /* 0x000fc400012000a2 */
[-CC-:B------:R-:W-:Y:S01]  /*7b50*/  FFMA2 R68, R68.F32x2.HI_LO, R159.reuse.F32, R162.reuse.F32 ;  /* 0x0000009f44447249 */ /* 0x180fe200012000a2 */
[----:B------:R-:W-:Y:S01]  /*7b60*/  PRMT R4, R4, 0x5410, R5 ;  /* 0x0000541004047816 */ /* 0x000fe20000000005 */
[-CC-:B------:R-:W-:Y:S02]  /*7b70*/  FFMA2 R70, R70.F32x2.HI_LO, R159.reuse.F32, R162.reuse.F32 ;  /* 0x0000009f46467249 */ /* 0x180fe400012000a2 */
[----:B------:R-:W-:Y:S01]  /*7b80*/  MUFU.EX2 R90, R90 ;  /* 0x0000005a005a7308 */ /* 0x000fe20000000800 */
[-CC-:B------:R-:W-:Y:S02]  /*7b90*/  FFMA2 R72, R72.F32x2.HI_LO, R159.reuse.F32, R162.reuse.F32 ;  /* 0x0000009f48487249 */ /* 0x180fe400012000a2 */
[-CC-:B------:R-:W-:Y:S02]  /*7ba0*/  FFMA2 R74, R74.F32x2.HI_LO, R159.reuse.F32, R162.reuse.F32 ;  /* 0x0000009f4a4a7249 */ /* 0x180fe400012000a2 */
[-CC-:B------:R-:W-:Y:S02]  /*7bb0*/  FFMA2 R76, R76.F32x2.HI_LO, R159.reuse.F32, R162.reuse.F32 ;  /* 0x0000009f4c4c7249 */ /* 0x180fe400012000a2 */
[-CC-:B------:R-:W-:Y:S01]  /*7bc0*/  FFMA2 R120, R124.F32x2.HI_LO, R159.reuse.F32, R162.reuse.F32 ;  /* 0x0000009f7c787249 */ /* 0x180fe200012000a2 */
[----:B------:R-:W3:Y:S01]  /*7bd0*/  MUFU.EX2 R91, R91 ;  /* 0x0000005b005b7308 */ /* 0x000ee20000000800 */
        /* <DEDUP_REMOVED lines=19> */
[-CC-:B------:R-:W-:Y:S01]  /*7d10*/  FFMA2 R48, R48.F32x2.HI_LO, R159.reuse.F32, R162.reuse.F32 ;  /* 0x0000009f30307249 */ /* 0x180fe200012000a2 */
        /* <DEDUP_REMOVED lines=11> */
[----:B--2---:R-:W-:Y:S01]  /*7dd0*/  F2FP.SATFINITE.E4M3.F32.PACK_AB_MERGE_C R7, R95, R94, RZ ;  /* 0x0000005e5f07723e */ /* 0x004fe200048070ff */
[----:B------:R-:W-:-:S02]  /*7de0*/  FFMA2 R24, R24.F32x2.HI_LO, R159.F32, R162.F32 ;  /* 0x0000009f18187249 */ /* 0x000fc400012000a2 */
[-CC-:B------:R-:W-:Y:S01]  /*7df0*/  FFMA2 R26, R26.F32x2.HI_LO, R159.reuse.F32, R162.reuse.F32 ;  /* 0x0000009f1a1a7249 */ /* 0x180fe200012000a2 */
[----:B------:R-:W-:Y:S01]  /*7e00*/  PRMT R6, R6, 0x5410, R7 ;  /* 0x0000541006067816 */ /* 0x000fe20000000007 */
[----:B------:R-:W-:Y:S02]  /*7e10*/  FFMA2 R28, R28.F32x2.HI_LO, R159.F32, R162.F32 ;  /* 0x0000009f1c1c7249 */ /* 0x000fe400012000a2 */
[----:B------:R-:W-:Y:S08]  /*7e20*/  MUFU.EX2 R98, R98 ;  /* 0x0000006200627308 */ /* 0x000ff00000000800 */
[----:B------:R-:W2:Y:S01]  /*7e30*/  MUFU.EX2 R99, R99 ;  /* 0x0000006300637308 */ /* 0x000ea20000000800 */
[----:B-1----:R-:W-:-:S07]  /*7e40*/  F2FP.SATFINITE.E4M3.F32.PACK_AB_MERGE_C R7, R97, R96, RZ ;  /* 0x000000606107723e */ /* 0x002fce00048070ff */
[----:B------:R-:W-:Y:S08]  /*7e50*/  MUFU.EX2 R100, R100 ;  /* 0x0000006400647308 */ /* 0x000ff00000000800 */
[----:B------:R-:W1:Y:S01]  /*7e60*/  MUFU.EX2 R101, R101 ;  /* 0x0000006500657308 */ /* 0x000e620000000800 */
[----:B--2---:R-:W-:-:S04]  /*7e70*/  F2FP.SATFINITE.E4M3.F32.PACK_AB_MERGE_C R8, R99, R98, RZ ;  /* 0x000000626308723e */ /* 0x004fc800048070ff */
[----:B------:R-:W-:-:S03]  /*7e80*/  PRMT R7, R7, 0x5410, R8 ;  /* 0x0000541007077816 */ /* 0x000fc60000000008 */
        /* <DEDUP_REMOVED lines=18> */
[----:B------:R-:W-:Y:S01]  /*7fb0*/  MUFU.EX2 R116, R116 ;  /* 0x0000007400747308 */ /* 0x000fe20000000800 */
[----:B--2---:R-:W-:-:S04]  /*7fc0*/  F2FP.SATFINITE.E4M3.F32.PACK_AB_MERGE_C R11, R111, R110, RZ ;  /* 0x0000006e6f0b723e */ /* 0x004fc800048070ff */
[----:B------:R-:W-:-:S03]  /*7fd0*/  PRMT R10, R10, 0x5410, R11 ;  /* 0x000054100a0a7816 */ /* 0x000fc6000000000b */
[----:B------:R-:W1:Y:S08]  /*7fe0*/  MUFU.EX2 R117, R117 ;  /* 0x0000007500757308 */ /* 0x000e700000000800 */
[----:B------:R-:W2:Y:S08]  /*7ff0*/  MUFU.EX2 R115, R115 ;  /* 0x0000007300737308 */ /* 0x000eb00000000800 */
[----:B------:R-:W-:Y:S01]  /*8000*/  MUFU.EX2 R52, R52 ;  /* 0x0000003400347308 */ /* 0x000fe20000000800 */
[----:B-1----:R-:W-:-:S07]  /*8010*/  F2FP.SATFINITE.E4M3.F32.PACK_AB_MERGE_C R118, R117, R116, RZ ;  /* 0x000000747576723e */ /* 0x002fce00048070ff */
[----:B------:R-:W-:Y:S01]  /*8020*/  MUFU.EX2 R53, R53 ;  /* 0x0000003500357308 */ /* 0x000fe20000000800 */
[----:B--2---:R-:W-:-:S04]  /*8030*/  F2FP.SATFINITE.E4M3.F32.PACK_AB_MERGE_C R11, R115, R114, RZ ;  /* 0x00000072730b723e */ /* 0x004fc800048070ff */
[----:B------:R-:W-:Y:S01]  /*8040*/  PRMT R11, R11, 0x5410, R118 ;  /* 0x000054100b0b7816 */ /* 0x000fe20000000076 */
[----:B------:R1:W-:Y:S06]  /*8050*/  BAR.ARV R3, 0x40 ;  /* 0x000100030000751d */ /* 0x0003ec0000002000 */
[----:B------:R-:W-:Y:S01]  /*8060*/  MUFU.EX2 R54, R54 ;  /* 0x0000003600367308 */ /* 0x000fe20000000800 */
[----:B------:R-:W-:Y:S01]  /*8070*/  FFMA2 R118, R122.F32x2.HI_LO, R159.F32, R162.F32 ;  /* 0x0000009f7a767249 */ /* 0x000fe200012000a2 */
[----:B------:R2:W-:Y:S01]  /*8080*/  STTM.x8 tmem[UR5], R4 ;  /* 0x00000004000079ed */ /* 0x0005e200081c0005 */
[----:B------:R-:W-:-:S05]  /*8090*/  R2UR UR5, R138 ;  /* 0x000000008a0572ca */ /* 0x000fca00000e0000 */
[----:B------:R-:W2:Y:S08]  /*80a0*/  MUFU.EX2 R55, R55 ;  /* 0x0000003700377308 */ /* 0x000eb00000000800 */
[----:B------:R-:W-:Y:S08]  /*80b0*/  MUFU.EX2 R56, R56 ;  /* 0x0000003800387308 */ /* 0x000ff00000000800 */
[----:B------:R-:W3:Y:S08]  /*80c0*/  MUFU.EX2 R57, R57 ;  /* 0x0000003900397308 */ /* 0x000ef00000000800 */
[----:B------:R-:W-:Y:S01]  /*80d0*/  MUFU.EX2 R58, R58 ;  /* 0x0000003a003a7308 */ /* 0x000fe20000000800 */
[----:B--2---:R-:W-:-:S07]  /*80e0*/  F2FP.SATFINITE.E4M3.F32.PACK_AB_MERGE_C R5, R55, R54, RZ ;  /* 0x000000363705723e */ /* 0x004fce00048070ff */
[----:B------:R-:W2:Y:S01]  /*80f0*/  MUFU.EX2 R59, R59 ;  /* 0x0000003b003b7308 */ /* 0x000ea20000000800 */
[----:B------:R-:W-:-:S04]  /*8100*/  F2FP.SATFINITE.E4M3.F32.PACK_AB_MERGE_C R4, R53, R52, RZ ;  /* 0x000000343504723e */ /* 0x000fc800048070ff */
[----:B------:R-:W-:Y:S02]  /*8110*/  PRMT R4, R4, 0x5410, R5 ;  /* 0x0000541004047816 */ /* 0x000fe40000000005 */
[----:B---3--:R-:W-:Y:S01]  /*8120*/  F2FP.SATFINITE.E4M3.F32.PACK_AB_MERGE_C R5, R57, R56, RZ ;  /* 0x000000383905723e */ /* 0x008fe200048070ff */
[----:B------:R-:W-:Y:S08]  /*8130*/  MUFU.EX2 R60, R60 ;  /* 0x0000003c003c7308 */ /* 0x000ff00000000800 */
[----:B------:R-:W3:Y:S01]  /*8140*/  MUFU.EX2 R61, R61 ;  /* 0x0000003d003d7308 */ /* 0x000ee20000000800 */
[----:B--2---:R-:W-:-:S04]  /*8150*/  F2FP.SATFINITE.E4M3.F32.PACK_AB_MERGE_C R6, R59, R58, RZ ;  /* 0x0000003a3b06723e */ /* 0x004fc800048070ff */
[----:B------:R-:W-:-:S03]  /*8160*/  PRMT R5, R5, 0x5410, R6 ;  /* 0x0000541005057816 */ /* 0x000fc60000000006 */
[----:B------:R-:W-:Y:S08]  /*8170*/  MUFU.EX2 R62, R62 ;  /* 0x0000003e003e7308 */ /* 0x000ff00000000800 */
[----:B------:R-:W2:Y:S01]  /*8180*/  MUFU.EX2 R63, R63 ;  /* 0x0000003f003f7308 */ /* 0x000ea20000000800 */
[----:B---3--:R-:W-:-:S07]  /*8190*/  F2FP.SATFINITE.E4M3.F32.PACK_AB_MERGE_C R6, R61, R60, RZ ;  /* 0x0000003c3d06723e */ /* 0x008fce00048070ff */
        /* <DEDUP_REMOVED lines=29> */
[----:B------:R-:W-:Y:S01]  /*8370*/  MUFU.EX2 R82, R82 ;  /* 0x0000005200527308 */ /* 0x000fe20000000800 */
[----:B--2---:R-:W-:-:S04]  /*8380*/  F2FP.SATFINITE.E4M3.F32.PACK_AB_MERGE_C R11, R119, R118, RZ ;  /* 0x00000076770b723e */ /* 0x004fc800048070ff */
[----:B------:R-:W-:-:S03]  /*8390*/  PRMT R10, R10, 0x5410, R11 ;  /* 0x000054100a0a7816 */ /* 0x000fc6000000000b */
[----:B------:R-:W2:Y:S08]  /*83a0*/  MUFU.EX2 R83, R83 ;  /* 0x0000005300537308 */ /* 0x000eb00000000800 */
[----:B------:R-:W3:Y:S08]  /*83b0*/  MUFU.EX2 R121, R121 ;  /* 0x0000007900797308 */ /* 0x000ef00000000800 */
[----:B------:R-:W-:Y:S01]  /*83c0*/  MUFU.EX2 R78, R78 ;  /* 0x0000004e004e7308 */ /* 0x000fe20000000800 */
[----:B--2---:R-:W-:-:S07]  /*83d0*/  F2FP.SATFINITE.E4M3.F32.PACK_AB_MERGE_C R122, R83, R82, RZ ;  /* 0x00000052537a723e */ /* 0x004fce00048070ff */
[----:B------:R-:W2:Y:S01]  /*83e0*/  MUFU.EX2 R79, R79 ;  /* 0x0000004f004f7308 */ /* 0x000ea20000000800 */
[----:B---3--:R-:W-:-:S04]  /*83f0*/  F2FP.SATFINITE.E4M3.F32.PACK_AB_MERGE_C R11, R121, R120, RZ ;  /* 0x00000078790b723e */ /* 0x008fc800048070ff */
[----:B------:R-:W-:Y:S01]  /*8400*/  PRMT R11, R11, 0x5410, R122 ;  /* 0x000054100b0b7816 */ /* 0x000fe2000000007a */
[-CC-:B------:R-:W-:Y:S02]  /*8410*/  FFMA2 R122, R128.F32x2.HI_LO, R159.reuse.F32, R162.reuse.F32 ;  /* 0x0000009f807a7249 */ /* 0x180fe400012000a2 */
[-CC-:B------:R-:W-:Y:S01]  /*8420*/  FFMA2 R128, R130.F32x2.HI_LO, R159.reuse.F32, R162.reuse.F32 ;  /* 0x0000009f82807249 */ /* 0x180fe200012000a2 */
[----:B------:R-:W-:Y:S01]  /*8430*/  MUFU.EX2 R80, R80 ;  /* 0x0000005000507308 */ /* 0x000fe20000000800 */
[-CC-:B------:R-:W-:Y:S01]  /*8440*/  FFMA2 R130, R142.F32x2.HI_LO, R159.reuse.F32, R162.reuse.F32 ;  /* 0x0000009f8e827249 */ /* 0x180fe200012000a2 */
[----:B------:R2:W-:Y:S01]  /*8450*/  STTM.x8 tmem[UR5], R4 ;  /* 0x00000004000079ed */ /* 0x0005e200081c0005 */
[-CC-:B------:R-:W-:Y:S01]  /*8460*/  FFMA2 R142, R146.F32x2.HI_LO, R159.reuse.F32, R162.reuse.F32 ;  /* 0x0000009f928e7249 */ /* 0x180fe200012000a2 */
[----:B------:R-:W-:Y:S01]  /*8470*/  R2UR UR5, R139 ;  /* 0x000000008b0572ca */ /* 0x000fe200000e0000 */
[-CC-:B------:R-:W-:Y:S02]  /*8480*/  FFMA2 R146, R152.F32x2.HI_LO, R159.reuse.F32, R162.reuse.F32 ;  /* 0x0000009f98927249 */ /* 0x180fe400012000a2 */
[-CC-:B------:R-:W-:Y:S01]  /*8490*/  FFMA2 R152, R30.F32x2.HI_LO, R159.reuse.F32, R162.reuse.F32 ;  /* 0x0000009f1e987249 */ /* 0x180fe200012000a2 */
[----:B------:R-:W-:Y:S01]  /*84a0*/  MUFU.EX2 R122, R122 ;  /* 0x0000007a007a7308 */ /* 0x000fe20000000800 */
[----:B------:R-:W-:-:S07]  /*84b0*/  FFMA2 R30, R154.F32x2.HI_LO, R159.F32, R162.F32 ;  /* 0x0000009f9a1e7249 */ /* 0x000fce00012000a2 */
[----:B------:R-:W3:Y:S08]  /*84c0*/  MUFU.EX2 R123, R123 ;  /* 0x0000007b007b7308 */ /* 0x000ef00000000800 */
[----:B------:R-:W4:Y:S08]  /*84d0*/  MUFU.EX2 R81, R81 ;  /* 0x0000005100517308 */ /* 0x000f300000000800 */
[----:B------:R-:W-:Y:S01]  /*84e0*/  MUFU.EX2 R124, R124 ;  /* 0x0000007c007c7308 */ /* 0x000fe20000000800 */
[----:B--2---:R-:W-:-:S07]  /*84f0*/  F2FP.SATFINITE.E4M3.F32.PACK_AB_MERGE_C R5, R79, R78, RZ ;  /* 0x0000004e4f05723e */ /* 0x004fce00048070ff */
[----:B------:R-:W2:Y:S01]  /*8500*/  MUFU.EX2 R125, R125 ;  /* 0x0000007d007d7308 */ /* 0x000ea20000000800 */
[----:B---3--:R-:W-:-:S04]  /*8510*/  F2FP.SATFINITE.E4M3.F32.PACK_AB_MERGE_C R4, R123, R122, RZ ;  /* 0x0000007a7b04723e */ /* 0x008fc800048070ff */
[----:B------:R-:W-:Y:S02]  /*8520*/  PRMT R4, R4, 0x5410, R5 ;  /* 0x0000541004047816 */ /* 0x000fe40000000005 */
[----:B----4-:R-:W-:Y:S01]  /*8530*/  F2FP.SATFINITE.E4M3.F32.PACK_AB_MERGE_C R5, R81, R80, RZ ;  /* 0x000000505105723e */ /* 0x010fe200048070ff */
        /* <DEDUP_REMOVED lines=47> */
[----:B------:R-:W-:Y:S01]  /*8830*/  MUFU.EX2 R48, R48 ;  /* 0x0000003000307308 */ /* 0x000fe20000000800 */
[----:B------:R2:W-:Y:S01]  /*8840*/  STTM.x8 tmem[UR5], R4 ;  /* 0x00000004000079ed */ /* 0x0005e200081c0005 */
[----:B------:R-:W-:Y:S01]  /*8850*/  FFMA2 R150, R156.F32x2.HI_LO, R159.F32, R162.F32 ;  /* 0x0000009f9c967249 */ /* 0x000fe200012000a2 */
[----:B------:R-:W-:Y:S01]  /*8860*/  R2UR UR5, R140 ;  /* 0x000000008c0572ca */ /* 0x000fe200000e0000 */
[----:B------:R-:W3:Y:S04]  /*8870*/  FENCE.VIEW.ASYNC.T ;  /* 0x00000000000073c6 */ /* 0x000ee80000000200 */
[----:B------:R-:W-:Y:S08]  /*8880*/  MUFU.EX2 R148, R148 ;  /* 0x0000009400947308 */ /* 0x000ff00000000800 */
[----:B------:R-:W4:Y:S08]  /*8890*/  MUFU.EX2 R149, R149 ;  /* 0x0000009500957308 */ /* 0x000f300000000800 */
[----:B------:R-:W5:Y:S08]  /*88a0*/  MUFU.EX2 R49, R49 ;  /* 0x0000003100317308 */ /* 0x000f700000000800 */
[----:B------:R-:W-:Y:S01]  /*88b0*/  MUFU.EX2 R50, R50 ;  /* 0x0000003200327308 */ /* 0x000fe20000000800 */
[----:B--2---:R-:W-:-:S07]  /*88c0*/  F2FP.SATFINITE.E4M3.F32.PACK_AB_MERGE_C R5, R45, R44, RZ ;  /* 0x0000002c2d05723e */ /* 0x004fce00048070ff */
[----:B------:R-:W2:Y:S01]  /*88d0*/  MUFU.EX2 R51, R51 ;  /* 0x0000003300337308 */ /* 0x000ea20000000800 */
[----:B----4-:R-:W-:-:S04]  /*88e0*/  F2FP.SATFINITE.E4M3.F32.PACK_AB_MERGE_C R4, R149, R148, RZ ;  /* 0x000000949504723e */ /* 0x010fc800048070ff */
[----:B------:R-:W-:Y:S02]  /*88f0*/  PRMT R4, R4, 0x5410, R5 ;  /* 0x0000541004047816 */ /* 0x000fe40000000005 */
[----:B-----5:R-:W-:Y:S01]  /*8900*/  F2FP.SATFINITE.E4M3.F32.PACK_AB_MERGE_C R5, R49, R48, RZ ;  /* 0x000000303105723e */ /* 0x020fe200048070ff */
[----:B------:R-:W-:Y:S08]  /*8910*/  MUFU.EX2 R12, R12 ;  /* 0x0000000c000c7308 */ /* 0x000ff00000000800 */
[----:B------:R-:W4:Y:S01]  /*8920*/  MUFU.EX2 R13, R13 ;  /* 0x0000000d000d7308 */ /* 0x000f220000000800 */
[----:B--2---:R-:W-:-:S04]  /*8930*/  F2FP.SATFINITE.E4M3.F32.PACK_AB_MERGE_C R6, R51, R50, RZ ;  /* 0x000000323306723e */ /* 0x004fc800048070ff */
[----:B------:R-:W-:-:S03]  /*8940*/  PRMT R5, R5, 0x5410, R6 ;  /* 0x0000541005057816 */ /* 0x000fc60000000006 */
[----:B------:R-:W-:Y:S08]  /*8950*/  MUFU.EX2 R14, R14 ;  /* 0x0000000e000e7308 */ /* 0x000ff00000000800 */
[----:B------:R-:W2:Y:S01]  /*8960*/  MUFU.EX2 R15, R15 ;  /* 0x0000000f000f7308 */ /* 0x000ea20000000800 */
[----:B----4-:R-:W-:-:S07]  /*8970*/  F2FP.SATFINITE.E4M3.F32.PACK_AB_MERGE_C R6, R13, R12, RZ ;  /* 0x0000000c0d06723e */ /* 0x010fce00048070ff */
        /* <DEDUP_REMOVED lines=29> */
[----:B------:R-:W-:Y:S01]  /*8b50*/  MUFU.EX2 R30, R30 ;  /* 0x0000001e001e7308 */ /* 0x000fe20000000800 */
[----:B--2---:R-:W-:-:S04]  /*8b60*/  F2FP.SATFINITE.E4M3.F32.PACK_AB_MERGE_C R11, R153, R152, RZ ;  /* 0x00000098990b723e */ /* 0x004fc800048070ff */
[----:B------:R-:W-:-:S03]  /*8b70*/  PRMT R10, R10, 0x5410, R11 ;  /* 0x000054100a0a7816 */ /* 0x000fc6000000000b */
[----:B------:R-:W2:Y:S08]  /*8b80*/  MUFU.EX2 R31, R31 ;  /* 0x0000001f001f7308 */ /* 0x000eb00000000800 */
[----:B------:R-:W4:Y:S01]  /*8b90*/  MUFU.EX2 R151, R151 ;  /* 0x0000009700977308 */ /* 0x000f220000000800 */
[----:B--2---:R-:W-:Y:S02]  /*8ba0*/  F2FP.SATFINITE.E4M3.F32.PACK_AB_MERGE_C R154, R31, R30, RZ ;  /* 0x0000001e1f9a723e */ /* 0x004fe400048070ff */
[----:B----4-:R-:W-:-:S04]  /*8bb0*/  F2FP.SATFINITE.E4M3.F32.PACK_AB_MERGE_C R11, R151, R150, RZ ;  /* 0x00000096970b723e */ /* 0x010fc800048070ff */
[----:B------:R-:W-:Y:S01]  /*8bc0*/  PRMT R11, R11, 0x5410, R154 ;  /* 0x000054100b0b7816 */ /* 0x000fe2000000009a */
[----:B------:R-:W-:-:S04]  /*8bd0*/  IMAD.MOV.U32 R154, RZ, RZ, 0x1 ;  /* 0x00000001ff9a7424 */ /* 0x000fc800078e00ff */
[----:B---3--:R-:W-:Y:S01]  /*8be0*/  SYNCS.ARRIVE.TRANS64.ART0 RZ, [UR4+0x98], R154 ;  /* 0x0000989affff79a7 */ /* 0x008fe20008500004 */
[----:B------:R1:W-:Y:S01]  /*8bf0*/  STTM.x8 tmem[UR5], R4 ;  /* 0x00000004000079ed */ /* 0x0003e200081c0005 */
[----:B------:R-:W2:Y:S02]  /*8c00*/  FENCE.VIEW.ASYNC.T ;  /* 0x00000000000073c6 */ /* 0x000ea40000000200 */
[----:B--2---:R-:W-:Y:S01]  /*8c10*/  NOP ;  /* 0x0000000000007918 */ /* 0x004fe20000000000 */
[----:B------:R2:W-:Y:S02]  /*8c20*/  @P0 SYNCS.ARRIVE.TRANS64.ART0 RZ, [UR4+0xa0], R154 ;  /* 0x0000a09affff09a7 */ /* 0x0005e40008500004 */
[----:B--2---:R-:W-:-:S04]  /*8c30*/  IMAD.U32 R154, R134, -0x80000000, RZ ;  /* 0x80000000869a7824 */ /* 0x004fc800078e00ff */
[----:B------:R-:W2:Y:S02]  /*8c40*/  SYNCS.PHASECHK.TRANS64.TRYWAIT P0, [UR4+0xc8], R154 ;  /* 0x0000c89aff0075a7 */ /* 0x000ea40008001104 */
[----:B-12---:R-:W-:Y:S05]  /*8c50*/  @!P0 BRA `(.L_x_43) ;  /* 0x0000005000a48947 */ /* 0x006fea0003800000 */
.L_x_101:
[----:B------:R-:W-:Y:S01]  /*8c60*/  MOV R165, UR6 ;  /* 0x0000000600a57c02 */ /* 0x000fe20008000f00 */
[----:B------:R-:W-:Y:S01]  /*8c70*/  FMUL R164, R164, R133 ;  /* 0x00000085a4a47220 */ /* 0x000fe20000400000 */
[----:B------:R-:W-:Y:S01]  /*8c80*/  FADD2 R34, R34.F32x2.HI_LO, R94.F32x2.HI_LO ;  /* 0x0000005e2222724b */ /* 0x000fe20000000000 */
[----:B------:R-:W-:Y:S01]  /*8c90*/  IADD3 R158, PT, PT, R158, 0x1, RZ ;  /* 0x000000019e9e7810 */ /* 0x000fe20007ffe0ff */
[----:B------:R-:W-:Y:S01]  /*8ca0*/  FADD2 R88, R88.F32x2.HI_LO, R96.F32x2.HI_LO ;  /* 0x000000605858724b */ /* 0x000fe20000000000 */
[----:B------:R-:W-:Y:S01]  /*8cb0*/  LOP3.LUT R134, R134, 0x1, RZ, 0x3c, !PT ;  /* 0x0000000186867812 */ /* 0x000fe200078e3cff */
[----:B------:R-:W-:Y:S01]  /*8cc0*/  FADD2 R164, R164.F32x2.HI_LO, R32.F32x2.HI_LO ;  /* 0x00000020a4a4724b */ /* 0x000fe20000000000 */
[----:B------:R-:W-:Y:S01]  /*8cd0*/  ISETP.NE.AND P0, PT, R158, -0x1, PT ;  /* 0xffffffff9e00780c */ /* 0x000fe20003f05270 */
[----:B------:R-:W-:Y:S01]  /*8ce0*/  FADD2 R90, R90.F32x2.HI_LO, R98.F32x2.HI_LO ;  /* 0x000000625a5a724b */ /* 0x000fe20000000000 */
[----:B------:R-:W-:Y:S01]  /*8cf0*/  LOP3.LUT R132, R132, 0x1, RZ, 0x3c, !PT ;  /* 0x0000000184847812 */ /* 0x000fe200078e3cff */
[----:B------:R-:W-:Y:S01]  /*8d00*/  FADD2 R164, R164.F32x2.HI_LO, R92.F32x2.HI_LO ;  /* 0x0000005ca4a4724b */ /* 0x000fe20000000000 */
[----:B------:R-:W-:Y:S01]  /*8d10*/  MOV R113, R163 ;  /* 0x000000a300717202 */ /* 0x000fe20000000f00 */
[----:B------:R-:W-:-:S02]  /*8d20*/  FADD2 R34, R34.F32x2.HI_LO, R102.F32x2.HI_LO ;  /* 0x000000662222724b */ /* 0x000fc40000000000 */
[----:B------:R-:W-:Y:S02]  /*8d30*/  FADD2 R88, R88.F32x2.HI_LO, R104.F32x2.HI_LO ;  /* 0x000000685858724b */ /* 0x000fe40000000000 */
[----:B------:R-:W-:Y:S02]  /*8d40*/  FADD2 R90, R90.F32x2.HI_LO, R106.F32x2.HI_LO ;  /* 0x0000006a5a5a724b */ /* 0x000fe40000000000 */
[----:B------:R-:W-:Y:S02]  /*8d50*/  FADD2 R164, R164.F32x2.HI_LO, R100.F32x2.HI_LO ;  /* 0x00000064a4a4724b */ /* 0x000fe40000000000 */
[----:B------:R-:W-:Y:S02]  /*8d60*/  FADD2 R34, R34.F32x2.HI_LO, R110.F32x2.HI_LO ;  /* 0x0000006e2222724b */ /* 0x000fe40000000000 */
[----:B------:R-:W-:Y:S02]  /*8d70*/  FADD2 R88, R88.F32x2.HI_LO, R114.F32x2.HI_LO ;  /* 0x000000725858724b */ /* 0x000fe40000000000 */
        /* <DEDUP_REMOVED lines=51> */
[----:B------:R-:W-:-:S04]  /*90b0*/  FADD2 R34, R164.F32x2.HI_LO, R34.F32x2.HI_LO ;  /* 0x00000022a422724b */ /* 0x000fc80000000000 */
[----:B------:R-:W-:-:S04]  /*90c0*/  FADD2 R34, R34.F32x2.HI_LO, R88.F32x2.HI_LO ;  /* 0x000000582222724b */ /* 0x000fc80000000000 */
[----:B------:R-:W-:Y:S01]  /*90d0*/  FADD R133, R34, R35 ;  /* 0x0000002322857221 */ /* 0x000fe20000000000 */
[----:B------:R-:W-:Y:S06]  /*90e0*/  @P0 BRA `(.L_x_44) ;  /* 0xffffffd400cc0947 */ /* 0x000fec000383ffff */
.L_x_41:
[----:B------:R-:W-:-:S04]  /*90f0*/  VIMNMX R84, PT, PT, R84, R135, PT ;  /* 0x0000008754547248 */ /* 0x000fc80003fe0100 */
[----:B------:R-:W-:-:S13]  /*9100*/  ISETP.GE.AND P0, PT, R84, 0x1, PT ;  /* 0x000000015400780c */ /* 0x000fda0003f06270 */
[----:B------:R-:W-:Y:S05]  /*9110*/  @!P0 BRA `(.L_x_45) ;  /* 0x00000020001c8947 */ /* 0x000fea0003800000 */
[----:B-1----:R-:W1:Y:S01]  /*9120*/  S2R R155, SR_TID.X ;  /* 0x00000000009b7919 */ /* 0x002e620000002100 */
[----:B------:R-:W2:Y:S01]  /*9130*/  S2UR UR8, SR_CgaCtaId ;  /* 0x00000000000879c3 */ /* 0x000ea20000008800 */
[----:B------:R-:W-:Y:S01]  /*9140*/  IMAD.MOV R156, RZ, RZ, -R84 ;  /* 0x000000ffff9c7224 */ /* 0x000fe200078e0a54 */
[----:B------:R-:W-:Y:S01]  /*9150*/  UMOV UR4, 0x400 ;  /* 0x0000040000047882 */ /* 0x000fe20000000000 */
[----:B------:R-:W-:Y:S01]  /*9160*/  IMAD.MOV.U32 R158, RZ, RZ, R163 ;  /* 0x000000ffff9e7224 */ /* 0x000fe200078e00a3 */
[----:B------:R-:W-:Y:S01]  /*9170*/  UMOV UR6, URZ ;  /* 0x000000ff00067c82 */ /* 0x000fe20008000000 */
[----:B--2---:R-:W-:Y:S01]  /*9180*/  ULEA UR8, UR8, UR4, 0x18 ;  /* 0x0000000408087291 */ /* 0x004fe2000f8ec0ff */
[----:B-1----:R-:W-:-:S05]  /*9190*/  IMAD.U32 R154, R155, 0x10000, RZ ;  /* 0x000100009b9a7824 */ /* 0x002fca00078e00ff */
[----:B------:R-:W-:-:S04]  /*91a0*/  LOP3.LUT R154, R154, 0x600000, RZ, 0xc0, !PT ;  /* 0x006000009a9a7812 */ /* 0x000fc800078ec0ff */
[C---:B------:R-:W-:Y:S02]  /*91b0*/  LOP3.LUT R153, R154.reuse, 0x58, RZ, 0xfc, !PT ;  /* 0x000000589a997812 */ /* 0x040fe400078efcff */
[C---:B------:R-:W-:Y:S02]  /*91c0*/  LOP3.LUT R152, R154.reuse, 0x50, RZ, 0xfc, !PT ;  /* 0x000000509a987812 */ /* 0x040fe400078efcff */
[C---:B------:R-:W-:Y:S02]  /*91d0*/  LOP3.LUT R151, R154.reuse, 0x48, RZ, 0xfc, !PT ;  /* 0x000000489a977812 */ /* 0x040fe400078efcff */
[C---:B------:R-:W-:Y:S02]  /*91e0*/  LOP3.LUT R150, R154.reuse, 0x60, RZ, 0xfc, !PT ;  /* 0x000000609a967812 */ /* 0x040fe400078efcff */
[C---:B------:R-:W-:Y:S02]  /*91f0*/  LOP3.LUT R135, R154.reuse, 0x40, RZ, 0xfc, !PT ;  /* 0x000000409a877812 */ /* 0x040fe400078efcff */
[----:B------:R-:W-:-:S07]  /*9200*/  LOP3.LUT R0, R154, 0x20, RZ, 0xfc, !PT ;  /* 0x000000209a007812 */ /* 0x000fce00078efcff */
.L_x_48:
[----:B------:R-:W-:Y:S02]  /*9210*/  SHF.L.U32 R6, R132, 0x1f, RZ ;  /* 0x0000001f84067819 */ /* 0x000fe400000006ff */
[----:B------:R-:W-:Y:S02]  /*9220*/  R2UR UR4, R154 ;  /* 0x000000009a0472ca */ /* 0x000fe400000e0000 */
[----:B------:R-:W1:Y:S02]  /*9230*/  SYNCS.PHASECHK.TRANS64.TRYWAIT P0, [UR8+0x90], R6 ;  /* 0x00009006ff0075a7 */ /* 0x000e640008001108 */
[----:B-1----:R-:W-:Y:S11]  /*9240*/  @!P0 BRA `(.L_x_46) ;  /* 0x0000004c00448947 */ /* 0x002ff60003800000 */
.L_x_103:
[----:B------:R-:W2:Y:S01]  /*9250*/  LDTM.x32 R100, tmem[UR4] ;  /* 0x00000004006479ee */ /* 0x000ea200082c0000 */
[----:B------:R-:W-:Y:S01]  /*9260*/  R2UR UR4, R0 ;  /* 0x00000000000472ca */ /* 0x000fe200000e0000 */
[----:B------:R-:W3:Y:S01]  /*9270*/  LDC R157, c[0x0][0x600] ;  /* 0x00018000ff9d7b82 */ /* 0x000ee20000000800 */
[----:B------:R-:W-:Y:S01]  /*9280*/  R2UR UR5, R135 ;  /* 0x00000000870572ca */ /* 0x000fe200000e0000 */
[----:B------:R-:W-:-:S10]  /*9290*/  IMAD.MOV.U32 R159, RZ, RZ, 0x3d9df09d ;  /* 0x3d9df09dff9f7424 */ /* 0x000fd400078e00ff */
[----:B------:R-:W4:Y:S01]  /*92a0*/  LDTM.x32 R68, tmem[UR4] ;  /* 0x00000004004479ee */ /* 0x000f2200082c0000 */
[----:B------:R-:W-:Y:S01]  /*92b0*/  R2UR UR4, R150 ;  /* 0x00000000960472ca */ /* 0x000fe200000e0000 */
[----:B------:R-:W5:Y:S01]  /*92c0*/  LDTM.x32 R36, tmem[UR5] ;  /* 0x00000005002479ee */ /* 0x000f6200082c0000 */
[----:B--2---:R-:W-:Y:S02]  /*92d0*/  FMNMX3 R137, R158, R100, R101, !PT ;  /* 0x000000649e897276 */ /* 0x004fe40007800065 */
[----:B------:R-:W-:Y:S02]  /*92e0*/  FMNMX R136, R102, R103, !PT ;  /* 0x0000006766887209 */ /* 0x000fe40007800000 */
[----:B------:R-:W-:-:S07]  /*92f0*/  FMNMX R139, R104, R105, !PT ;  /* 0x00000069688b7209 */ /* 0x000fce0007800000 */
[----:B-1----:R-:W1:Y:S01]  /*9300*/  LDTM.x32 R4, tmem[UR4] ;  /* 0x00000004000479ee */ /* 0x002e6200082c0000 */
[----:B------:R-:W-:Y:S02]  /*9310*/  FMNMX R138, R106, R107, !PT ;  /* 0x0000006b6a8a7209 */ /* 0x000fe40007800000 */
        /* <DEDUP_REMOVED lines=10> */
[----:B----4-:R-:W-:-:S02]  /*93c0*/  FMNMX3 R137, R137, R68, R69, !PT ;  /* 0x0000004489897276 */ /* 0x010fc40007800045 */
        /* <DEDUP_REMOVED lines=15> */
[----:B-----5:R-:W-:Y:S02]  /*94c0*/  FMNMX3 R137, R137, R36, R37, !PT ;  /* 0x0000002489897276 */ /* 0x020fe40007800025 */
        /* <DEDUP_REMOVED lines=15> */
[----:B-1----:R-:W-:Y:S02]  /*95c0*/  FMNMX3 R137, R137, R4, R5, !PT ;  /* 0x0000000489897276 */ /* 0x002fe40007800005 */
        /* <DEDUP_REMOVED lines=15> */
[----:B------:R-:W-:-:S02]  /*96c0*/  FMNMX R136, R137, R136, !PT ;  /* 0x0000008889887209 */ /* 0x000fc40007800000 */
[----:B------:R-:W-:Y:S02]  /*96d0*/  FMNMX3 R139, R139, R32, R33, !PT ;  /* 0x000000208b8b7276 */ /* 0x000fe40007800021 */
[----:B------:R-:W-:Y:S02]  /*96e0*/  FMNMX3 R138, R138, R34, R35, !PT ;  /* 0x000000228a8a7276 */ /* 0x000fe40007800023 */
[----:B------:R-:W-:Y:S02]  /*96f0*/  R2UR UR4, R135 ;  /* 0x00000000870472ca */ /* 0x000fe400000e0000 */
[----:B------:R-:W-:-:S04]  /*9700*/  FMNMX3 R163, R136, R139, R138, !PT ;  /* 0x0000008b88a37276 */ /* 0x000fc8000780008a */
[----:B------:R-:W-:-:S04]  /*9710*/  FSETP.NEU.AND P0, PT, R163, -INF , PT ;  /* 0xff800000a300780b */ /* 0x000fc80003f0d000 */
[----:B------:R-:W-:Y:S02]  /*9720*/  FSEL R137, R163, RZ, P0 ;  /* 0x000000ffa3897208 */ /* 0x000fe40000000000 */
[----:B------:R-:W-:-:S03]  /*9730*/  ELECT P0, URZ, PT ;  /* 0x0000000000ff782f */ /* 0x000fc60003800000 */
[----:B------:R-:W-:-:S04]  /*9740*/  FADD R162, -R137, R158 ;  /* 0x0000009e89a27221 */ /* 0x000fc80000000100 */
[----:B---3--:R-:W-:-:S05]  /*9750*/  FMUL R162, R162, R157 ;  /* 0x0000009da2a27220 */ /* 0x008fca0000400000 */
[----:B------:R-:W-:Y:S02]  /*9760*/  FSETP.GE.AND P1, PT, R162, -4, PT ;  /* 0xc0800000a200780b */ /* 0x000fe40003f26000 */
[----:B------:R-:W1:Y:S02]  /*9770*/  MUFU.EX2 R162, R162 ;  /* 0x000000a200a27308 */ /* 0x000e640000000800 */
[C---:B------:R-:W-:Y:S02]  /*9780*/  FSEL R160, R158.reuse, R137, P1 ;  /* 0x000000899ea07208 */ /* 0x040fe40000800000 */
[----:B------:R-:W-:-:S03]  /*9790*/  FSEL R163, R158, R163, P1 ;  /* 0x000000a39ea37208 */ /* 0x000fc60000800000 */
[----:B------:R-:W-:-:S04]  /*97a0*/  FFMA R160, -R160, R157, 8 ;  /* 0x41000000a0a07423 */ /* 0x000fc8000000019d */
[-CC-:B------:R-:W-:Y:S02]  /*97b0*/  FFMA2 R136, R100.F32x2.HI_LO, R157.reuse.F32, R160.reuse.F32 ;  /* 0x0000009d64887249 */ /* 0x180fe400012000a0 */
[-CC-:B------:R-:W-:Y:S02]  /*97c0*/  FFMA2 R138, R102.F32x2.HI_LO, R157.reuse.F32, R160.reuse.F32 ;  /* 0x0000009d668a7249 */ /* 0x180fe400012000a0 */
[----:B------:R-:W-:Y:S02]  /*97d0*/  IMAD.SHL.U32 R103, R155, 0x4, RZ ;  /* 0x000000049b677824 */ /* 0x000fe400078e00ff */
[-CC-:B------:R-:W-:Y:S02]  /*97e0*/  FFMA2 R140, R104.F32x2.HI_LO, R157.reuse.F32, R160.reuse.F32 ;  /* 0x0000009d688c7249 */ /* 0x180fe400012000a0 */
[-CC-:B------:R-:W-:Y:S01]  /*97f0*/  FFMA2 R142, R106.F32x2.HI_LO, R157.reuse.F32, R160.reuse.F32 ;  /* 0x0000009d6a8e7249 */ /* 0x180fe200012000a0 */
[----:B------:R-:W-:Y:S01]  /*9800*/  MUFU.EX2 R136, R136 ;  /* 0x0000008800887308 */ /* 0x000fe20000000800 */
[-CC-:B------:R-:W-:Y:S01]  /*9810*/  FFMA2 R108, R108.F32x2.HI_LO, R157.reuse.F32, R160.reuse.F32 ;  /* 0x0000009d6c6c7249 */ /* 0x180fe200012000a0 */
[----:B------:R-:W-:Y:S01]  /*9820*/  LOP3.LUT R103, R103, 0x1fc, RZ, 0xc0, !PT ;  /* 0x000001fc67677812 */ /* 0x000fe200078ec0ff */
[-CC-:B------:R-:W-:Y:S01]  /*9830*/  FFMA2 R110, R110.F32x2.HI_LO, R157.reuse.F32, R160.reuse.F32 ;  /* 0x0000009d6e6e7249 */ /* 0x180fe200012000a0 */
[----:B-1----:R-:W-:Y:S01]  /*9840*/  FSEL R162, R162, 1, !P1 ;  /* 0x3f800000a2a27808 */ /* 0x002fe20004800000 */
[----:B------:R-:W-:-:S02]  /*9850*/  FFMA2 R112, R112.F32x2.HI_LO, R157.F32, R160.F32 ;  /* 0x0000009d70707249 */ /* 0x000fc400012000a0 */
        /* <DEDUP_REMOVED lines=18> */
[----:B------:R-:W-:Y:S01]  /*9980*/  FMNMX R70, R70, -127, !PT ;  /* 0xc2fe000046467809 */ /* 0x000fe20007800000 */
[-CC-:B------:R-:W-:Y:S01]  /*9990*/  FFMA2 R96, R98.F32x2.HI_LO, R157.reuse.F32, R160.reuse.F32 ;  /* 0x0000009d62607249 */ /* 0x180fe200012000a0 */
[----:B------:R-:W-:Y:S01]  /*99a0*/  FMNMX R71, R71, -127, !PT ;  /* 0xc2fe000047477809 */ /* 0x000fe20007800000 */
[-CC-:B------:R-:W-:Y:S02]  /*99b0*/  FFMA2 R74, R74.F32x2.HI_LO, R157.reuse.F32, R160.reuse.F32 ;  /* 0x0000009d4a4a7249 */ /* 0x180fe400012000a0 */
[-CC-:B------:R-:W-:Y:S01]  /*99c0*/  FFMA2 R76, R76.F32x2.HI_LO, R157.reuse.F32, R160.reuse.F32 ;  /* 0x0000009d4c4c7249 */ /* 0x180fe200012000a0 */
[----:B------:R-:W-:Y:S01]  /*99d0*/  FMNMX R96, R96, -127, !PT ;  /* 0xc2fe000060607809 */ /* 0x000fe20007800000 */
[----:B------:R-:W1:Y:S01]  /*99e0*/  MUFU.EX2 R141, R141 ;  /* 0x0000008d008d7308 */ /* 0x000e620000000800 */
[----:B---3--:R-:W-:Y:S01]  /*99f0*/  F2FP.SATFINITE.E4M3.F32.PACK_AB_MERGE_C R101, R139, R138, RZ ;  /* 0x0000008a8b65723e */ /* 0x008fe200048070ff */
[-CC-:B------:R-:W-:Y:S01]  /*9a00*/  FFMA2 R78, R78.F32x2.HI_LO, R157.reuse.F32, R160.reuse.F32 ;  /* 0x0000009d4e4e7249 */ /* 0x180fe200012000a0 */
[----:B------:R-:W-:Y:S01]  /*9a10*/  FMNMX R97, R97, -127, !PT ;  /* 0xc2fe000061617809 */ /* 0x000fe20007800000 */
[-CC-:B------:R-:W-:Y:S01]  /*9a20*/  FFMA2 R80, R80.F32x2.HI_LO, R157.reuse.F32, R160.reuse.F32 ;  /* 0x0000009d50507249 */ /* 0x180fe200012000a0 */
[----:B------:R-:W-:Y:S01]  /*9a30*/  PRMT R100, R100, 0x5410, R101 ;  /* 0x0000541064647816 */ /* 0x000fe20000000065 */
[----:B------:R-:W-:-:S02]  /*9a40*/  FFMA2 R82, R82.F32x2.HI_LO, R157.F32, R160.F32 ;  /* 0x0000009d52527249 */ /* 0x000fc400012000a0 */
        /* <DEDUP_REMOVED lines=39> */
[----:B------:R-:W-:Y:S01]  /*9cc0*/  FFMA2 R34, R34.F32x2.HI_LO, R157.F32, R160.F32 ;  /* 0x0000009d22227249 */ /* 0x000fe200012000a0 */
        /* <DEDUP_REMOVED lines=36> */
[----:B------:R-:W-:Y:S01]  /*9f10*/  FFMA2 R144, R68.F32x2.HI_LO, R157.F32, R160.F32 ;  /* 0x0000009d44907249 */ /* 0x000fe200012000a0 */
[----:B------:R1:W-:Y:S06]  /*9f20*/  BAR.ARV R3, 0x40 ;  /* 0x000100030000751d */ /* 0x0003ec0000002000 */
[----:B------:R-:W-:Y:S01]  /*9f30*/  FADD2.RM R68, R70.F32x2.HI_LO, 12582912 ;  /* 0x4b4000004644744b */ /* 0x000fe20000204000 */
[----:B------:R-:W-:Y:S01]  /*9f40*/  MUFU.EX2 R144, R144 ;  /* 0x0000009000907308 */ /* 0x000fe20000000800 */
[----:B------:R2:W-:Y:S01]  /*9f50*/  STTM.x8 tmem[UR4], R100 ;  /* 0x00000064000079ed */ /* 0x0005e200081c0004 */
[----:B------:R-:W-:Y:S01]  /*9f60*/  R2UR UR4, R151 ;  /* 0x00000000970472ca */ /* 0x000fe200000e0000 */
[----:B------:R-:W-:-:S04]  /*9f70*/  FADD2 R72, R68.F32x2.HI_LO, -12582912 ;  /* 0xcb4000004448744b */ /* 0x000fc80000200000 */
[----:B------:R-:W-:Y:S01]  /*9f80*/  FADD2 R70, R70.F32x2.HI_LO, -R72.F32x2.HI_LO ;  /* 0x800000484646724b */ /* 0x000fe20000000000 */
[----:B------:R-:W3:Y:S03]  /*9f90*/  MUFU.EX2 R145, R145 ;  /* 0x0000009100917308 */ /* 0x000ee60000000800 */
[----:B------:R-:W-:-:S04]  /*9fa0*/  FFMA2 R72, R70.F32x2.HI_LO, R159.F32, 0.22756439447402954102 ;  /* 0x3e6906a446487449 */ /* 0x000fc8000120009f */
[-C--:B------:R-:W-:Y:S01]  /*9fb0*/  FFMA2 R72, R72.F32x2.HI_LO, R70.reuse.F32x2.HI_LO, 0.69514614343643188477 ;  /* 0x3f31f51948487449 */ /* 0x080fe20000200046 */
[----:B------:R-:W-:Y:S03]  /*9fc0*/  MUFU.EX2 R148, R148 ;  /* 0x0000009400947308 */ /* 0x000fe60000000800 */
[----:B------:R-:W-:Y:S02]  /*9fd0*/  FFMA2 R70, R72.F32x2.HI_LO, R70.F32x2.HI_LO, 1 ;  /* 0x3f80000048467449 */ /* 0x000fe40000200046 */
[----:B------:R-:W-:-:S03]  /*9fe0*/  FADD2.RM R72, R96.F32x2.HI_LO, 12582912 ;  /* 0x4b4000006048744b */ /* 0x000fc60000204000 */
[----:B------:R-:W-:Y:S08]  /*9ff0*/  MUFU.EX2 R149, R149 ;  /* 0x0000009500957308 */ /* 0x000ff00000000800 */
[----:B------:R-:W-:Y:S01]  /*a000*/  MUFU.EX2 R76, R76 ;  /* 0x0000004c004c7308 */ /* 0x000fe20000000800 */
[----:B--2---:R-:W-:-:S07]  /*a010*/  FFMA2 R104, R38.F32x2.HI_LO, R157.F32, R160.F32 ;  /* 0x0000009d26687249 */ /* 0x004fce00012000a0 */
[----:B------:R-:W-:Y:S01]  /*a020*/  MUFU.EX2 R100, R74 ;  /* 0x0000004a00647308 */ /* 0x000fe20000000800 */
[-CC-:B------:R-:W-:Y:S02]  /*a030*/  FFMA2 R38, R64.F32x2.HI_LO, R157.reuse.F32, R160.reuse.F32 ;  /* 0x0000009d40267249 */ /* 0x180fe400012000a0 */
[-CC-:B------:R-:W-:Y:S02]  /*a040*/  FFMA2 R106, R40.F32x2.HI_LO, R157.reuse.F32, R160.reuse.F32 ;  /* 0x0000009d286a7249 */ /* 0x180fe400012000a0 */
[-CC-:B------:R-:W-:Y:S01]  /*a050*/  FFMA2 R64, R66.F32x2.HI_LO, R157.reuse.F32, R160.reuse.F32 ;  /* 0x0000009d42407249 */ /* 0x180fe200012000a0 */
[----:B------:R-:W-:Y:S01]  /*a060*/  FMNMX R38, R38, -127, !PT ;  /* 0xc2fe000026267809 */ /* 0x000fe20007800000 */
[----:B------:R-:W-:Y:S01]  /*a070*/  FFMA2 R66, R62.F32x2.HI_LO, R157.F32, R160.F32 ;  /* 0x0000009d3e427249 */ /* 0x000fe200012000a0 */
[----:B------:R2:W4:Y:S01]  /*a080*/  MUFU.EX2 R101, R75 ;  /* 0x0000004b00657308 */ /* 0x0005220000000800 */
[----:B------:R-:W-:Y:S02]  /*a090*/  FMNMX R39, R39, -127, !PT ;  /* 0xc2fe000027277809 */ /* 0x000fe40007800000 */
[----:B------:R-:W-:-:S02]  /*a0a0*/  FMNMX R64, R64, -127, !PT ;  /* 0xc2fe000040407809 */ /* 0x000fc40007800000 */
[----:B------:R-:W-:-:S03]  /*a0b0*/  FMNMX R65, R65, -127, !PT ;  /* 0xc2fe000041417809 */ /* 0x000fc60007800000 */
[----:B------:R-:W-:Y:S08]  /*a0c0*/  MUFU.EX2 R77, R77 ;  /* 0x0000004d004d7308 */ /* 0x000ff00000000800 */
[----:B------:R-:W-:Y:S01]  /*a0d0*/  MUFU.EX2 R78, R78 ;  /* 0x0000004e004e7308 */ /* 0x000fe20000000800 */
[----:B--2---:R-:W-:-:S04]  /*a0e0*/  FADD2 R74, R72.F32x2.HI_LO, -12582912 ;  /* 0xcb400000484a744b */ /* 0x004fc80000200000 */
[----:B------:R-:W-:Y:S02]  /*a0f0*/  FADD2 R74, R96.F32x2.HI_LO, -R74.F32x2.HI_LO ;  /* 0x8000004a604a724b */ /* 0x000fe40000000000 */
[----:B------:R-:W-:Y:S01]  /*a100*/  FFMA2 R96, R90.F32x2.HI_LO, R157.F32, R160.F32 ;  /* 0x0000009d5a607249 */ /* 0x000fe200012000a0 */
[----:B------:R-:W2:Y:S01]  /*a110*/  MUFU.EX2 R79, R79 ;  /* 0x0000004f004f7308 */ /* 0x000ea20000000800 */
[----:B------:R-:W-:-:S04]  /*a120*/  FFMA2 R90, R74.F32x2.HI_LO, R159.F32, 0.22756439447402954102 ;  /* 0x3e6906a44a5a7449 */ /* 0x000fc8000120009f */
[----:B------:R-:W-:-:S03]  /*a130*/  FFMA2 R90, R90.F32x2.HI_LO, R74.F32x2.HI_LO, 0.69514614343643188477 ;  /* 0x3f31f5195a5a7449 */ /* 0x000fc6000020004a */
[----:B------:R-:W-:Y:S01]  /*a140*/  MUFU.EX2 R80, R80 ;  /* 0x0000005000507308 */ /* 0x000fe20000000800 */
[----:B------:R-:W-:Y:S02]  /*a150*/  FFMA2 R74, R90.F32x2.HI_LO, R74.F32x2.HI_LO, 1 ;  /* 0x3f8000005a4a7449 */ /* 0x000fe4000020004a */
[----:B------:R-:W-:Y:S01]  /*a160*/  IMAD R90, R68, 0x800000, R70 ;  /* 0x00800000445a7824 */ /* 0x000fe200078e0246 */
[----:B---3--:R-:W-:Y:S01]  /*a170*/  F2FP.SATFINITE.E4M3.F32.PACK_AB_MERGE_C R68, R145, R144, RZ ;  /* 0x000000909144723e */ /* 0x008fe200048070ff */
[----:B------:R-:W-:Y:S01]  /*a180*/  IMAD R91, R69, 0x800000, R71 ;  /* 0x00800000455b7824 */ /* 0x000fe200078e0247 */
[----:B------:R-:W-:Y:S01]  /*a190*/  F2FP.SATFINITE.E4M3.F32.PACK_AB_MERGE_C R69, R147, R146, RZ ;  /* 0x000000929345723e */ /* 0x000fe200048070ff */
[----:B------:R-:W-:Y:S01]  /*a1a0*/  IMAD R92, R72, 0x800000, R74 ;  /* 0x00800000485c7824 */ /* 0x000fe200078e024a */
[----:B----4-:R-:W-:Y:S01]  /*a1b0*/  F2FP.SATFINITE.E4M3.F32.PACK_AB_MERGE_C R70, R101, R100, RZ ;  /* 0x000000646546723e */ /* 0x010fe200048070ff */
[----:B------:R-:W3:Y:S01]  /*a1c0*/  MUFU.EX2 R81, R81 ;  /* 0x0000005100517308 */ /* 0x000ee20000000800 */
[----:B------:R-:W-:Y:S01]  /*a1d0*/  PRMT R68, R68, 0x5410, R69 ;  /* 0x0000541044447816 */ /* 0x000fe20000000045 */
[----:B------:R-:W-:Y:S01]  /*a1e0*/  IMAD R93, R73, 0x800000, R75 ;  /* 0x00800000495d7824 */ /* 0x000fe200078e024b */
[----:B------:R-:W-:-:S02]  /*a1f0*/  F2FP.SATFINITE.E4M3.F32.PACK_AB_MERGE_C R69, R149, R148, RZ ;  /* 0x000000949545723e */ /* 0x000fc400048070ff */
[----:B--2---:R-:W-:Y:S02]  /*a200*/  F2FP.SATFINITE.E4M3.F32.PACK_AB_MERGE_C R71, R79, R78, RZ ;  /* 0x0000004e4f47723e */ /* 0x004fe400048070ff */
[----:B------:R-:W-:Y:S01]  /*a210*/  PRMT R69, R69, 0x5410, R70 ;  /* 0x0000541045457816 */ /* 0x000fe20000000046 */
[----:B------:R-:W-:Y:S01]  /*a220*/  MUFU.EX2 R82, R82 ;  /* 0x0000005200527308 */ /* 0x000fe20000000800 */
[----:B------:R-:W-:Y:S02]  /*a230*/  F2FP.SATFINITE.E4M3.F32.PACK_AB_MERGE_C R70, R77, R76, RZ ;  /* 0x0000004c4d46723e */ /* 0x000fe400048070ff */
[----:B------:R-:W-:Y:S02]  /*a240*/  F2FP.SATFINITE.E4M3.F32.PACK_AB_MERGE_C R102, R93, R92, RZ ;  /* 0x0000005c5d66723e */ /* 0x000fe400048070ff */
[----:B------:R-:W-:-:S03]  /*a250*/  PRMT R70, R70, 0x5410, R71 ;  /* 0x0000541046467816 */ /* 0x000fc60000000047 */
        /* <DEDUP_REMOVED lines=24> */
[----:B------:R-:W-:Y:S01]  /*a3e0*/  MUFU.EX2 R105, R105 ;  /* 0x0000006900697308 */ /* 0x000fe20000000800 */
[----:B---3--:R-:W-:-:S04]  /*a3f0*/  F2FP.SATFINITE.E4M3.F32.PACK_AB_MERGE_C R74, R99, R98, RZ ;  /* 0x00000062634a723e */ /* 0x008fc800048070ff */
[----:B------:R-:W-:Y:S02]  /*a400*/  PRMT R74, R74, 0x5410, R75 ;  /* 0x000054104a4a7816 */ /* 0x000fe4000000004b */
[----:B------:R-:W-:Y:S01]  /*a410*/  F2FP.SATFINITE.E4M3.F32.PACK_AB_MERGE_C R75, R91, R90, RZ ;  /* 0x0000005a5b4b723e */ /* 0x000fe200048070ff */
[----:B------:R-:W-:Y:S03]  /*a420*/  MUFU.EX2 R106, R106 ;  /* 0x0000006a006a7308 */ /* 0x000fe60000000800 */
[----:B------:R-:W-:Y:S01]  /*a430*/  PRMT R75, R75, 0x5410, R102 ;  /* 0x000054104b4b7816 */ /* 0x000fe20000000066 */
[----:B------:R-:W-:Y:S02]  /*a440*/  FFMA2 R102, R36.F32x2.HI_LO, R157.F32, R160.F32 ;  /* 0x0000009d24667249 */ /* 0x000fe400012000a0 */
[----:B------:R-:W-:Y:S01]  /*a450*/  FADD2.RM R36, R38.F32x2.HI_LO, 12582912 ;  /* 0x4b4000002624744b */ /* 0x000fe20000204000 */
[----:B------:R2:W-:Y:S01]  /*a460*/  STTM.x8 tmem[UR4], R68 ;  /* 0x00000044000079ed */ /* 0x0005e200081c0004 */
[----:B------:R-:W-:Y:S01]  /*a470*/  MUFU.EX2 R107, R107 ;  /* 0x0000006b006b7308 */ /* 0x000fe20000000800 */
[----:B------:R-:W-:Y:S01]  /*a480*/  R2UR UR4, R152 ;  /* 0x00000000980472ca */ /* 0x000fe200000e0000 */
[----:B------:R-:W-:-:S04]  /*a490*/  FADD2 R40, R36.F32x2.HI_LO, -12582912 ;  /* 0xcb4000002428744b */ /* 0x000fc80000200000 */
[----:B------:R-:W-:Y:S02]  /*a4a0*/  FADD2 R38, R38.F32x2.HI_LO, -R40.F32x2.HI_LO ;  /* 0x800000282626724b */ /* 0x000fe40000000000 */
[----:B------:R-:W-:Y:S02]  /*a4b0*/  MUFU.EX2 R102, R102 ;  /* 0x0000006600667308 */ /* 0x000fe40000000800 */
[----:B------:R-:W-:-:S04]  /*a4c0*/  FFMA2 R40, R38.F32x2.HI_LO, R159.F32, 0.22756439447402954102 ;  /* 0x3e6906a426287449 */ /* 0x000fc8000120009f */
[-C--:B------:R-:W-:Y:S02]  /*a4d0*/  FFMA2 R40, R40.F32x2.HI_LO, R38.reuse.F32x2.HI_LO, 0.69514614343643188477 ;  /* 0x3f31f51928287449 */ /* 0x080fe40000200026 */
[----:B------:R-:W3:Y:S02]  /*a4e0*/  MUFU.EX2 R103, R103 ;  /* 0x0000006700677308 */ /* 0x000ee40000000800 */
[----:B------:R-:W-:Y:S02]  /*a4f0*/  FFMA2 R38, R40.F32x2.HI_LO, R38.F32x2.HI_LO, 1 ;  /* 0x3f80000028267449 */ /* 0x000fe40000200026 */
[----:B------:R-:W-:-:S04]  /*a500*/  FADD2.RM R40, R64.F32x2.HI_LO, 12582912 ;  /* 0x4b4000004028744b */ /* 0x000fc80000204000 */
[----:B------:R-:W-:Y:S08]  /*a510*/  MUFU.EX2 R44, R44 ;  /* 0x0000002c002c7308 */ /* 0x000ff00000000800 */
[----:B------:R-:W-:Y:S01]  /*a520*/  MUFU.EX2 R45, R45 ;  /* 0x0000002d002d7308 */ /* 0x000fe20000000800 */
[-CC-:B--2---:R-:W-:Y:S02]  /*a530*/  FFMA2 R72, R6.F32x2.HI_LO, R157.reuse.F32, R160.reuse.F32 ;  /* 0x0000009d06487249 */ /* 0x184fe400012000a0 */
[----:B------:R-:W-:-:S05]  /*a540*/  FFMA2 R74, R8.F32x2.HI_LO, R157.F32, R160.F32 ;  /* 0x0000009d084a7249 */ /* 0x000fca00012000a0 */
[----:B------:R-:W-:Y:S08]  /*a550*/  MUFU.EX2 R68, R42 ;  /* 0x0000002a00447308 */ /* 0x000ff00000000800 */
[----:B------:R2:W4:Y:S08]  /*a560*/  MUFU.EX2 R69, R43 ;  /* 0x0000002b00457308 */ /* 0x0005300000000800 */
[----:B------:R-:W-:Y:S08]  /*a570*/  MUFU.EX2 R46, R46 ;  /* 0x0000002e002e7308 */ /* 0x000ff00000000800 */
[----:B------:R-:W5:Y:S01]  /*a580*/  MUFU.EX2 R47, R47 ;  /* 0x0000002f002f7308 */ /* 0x000f620000000800 */
[----:B--2---:R-:W-:-:S04]  /*a590*/  FADD2 R42, R40.F32x2.HI_LO, -12582912 ;  /* 0xcb400000282a744b */ /* 0x004fc80000200000 */
[----:B------:R-:W-:-:S03]  /*a5a0*/  FADD2 R42, R64.F32x2.HI_LO, -R42.F32x2.HI_LO ;  /* 0x8000002a402a724b */ /* 0x000fc60000000000 */
[----:B------:R-:W-:Y:S01]  /*a5b0*/  MUFU.EX2 R48, R48 ;  /* 0x0000003000307308 */ /* 0x000fe20000000800 */
[----:B------:R-:W-:-:S04]  /*a5c0*/  FFMA2 R64, R42.F32x2.HI_LO, R159.F32, 0.22756439447402954102 ;  /* 0x3e6906a42a407449 */ /* 0x000fc8000120009f */
[----:B------:R-:W-:-:S03]  /*a5d0*/  FFMA2 R64, R64.F32x2.HI_LO, R42.F32x2.HI_LO, 0.69514614343643188477 ;  /* 0x3f31f51940407449 */ /* 0x000fc6000020002a */
[----:B------:R-:W2:Y:S01]  /*a5e0*/  MUFU.EX2 R49, R49 ;  /* 0x0000003100317308 */ /* 0x000ea20000000800 */
[----:B------:R-:W-:Y:S02]  /*a5f0*/  FFMA2 R42, R64.F32x2.HI_LO, R42.F32x2.HI_LO, 1 ;  /* 0x3f800000402a7449 */ /* 0x000fe4000020002a */
[----:B------:R-:W-:Y:S02]  /*a600*/  FFMA2 R64, R60.F32x2.HI_LO, R157.F32, R160.F32 ;  /* 0x0000009d3c407249 */ /* 0x000fe400012000a0 */
[----:B------:R-:W-:Y:S01]  /*a610*/  IMAD R60, R36, 0x800000, R38 ;  /* 0x00800000243c7824 */ /* 0x000fe200078e0226 */
[----:B---3--:R-:W-:Y:S01]  /*a620*/  F2FP.SATFINITE.E4M3.F32.PACK_AB_MERGE_C R36, R103, R102, RZ ;  /* 0x000000666724723e */ /* 0x008fe200048070ff */
[----:B------:R-:W-:Y:S01]  /*a630*/  IMAD R61, R37, 0x800000, R39 ;  /* 0x00800000253d7824 */ /* 0x000fe200078e0227 */
[----:B------:R-:W-:Y:S01]  /*a640*/  F2FP.SATFINITE.E4M3.F32.PACK_AB_MERGE_C R39, R105, R104, RZ ;  /* 0x000000686927723e */ /* 0x000fe200048070ff */
[----:B------:R-:W-:Y:S01]  /*a650*/  MUFU.EX2 R50, R50 ;  /* 0x0000003200327308 */ /* 0x000fe20000000800 */
[----:B----4-:R-:W-:Y:S01]  /*a660*/  F2FP.SATFINITE.E4M3.F32.PACK_AB_MERGE_C R38, R69, R68, RZ ;  /* 0x000000444526723e */ /* 0x010fe200048070ff */
[----:B------:R-:W-:Y:S01]  /*a670*/  IMAD R62, R40, 0x800000, R42 ;  /* 0x00800000283e7824 */ /* 0x000fe200078e022a */
[----:B------:R-:W-:Y:S01]  /*a680*/  F2FP.SATFINITE.E4M3.F32.PACK_AB_MERGE_C R37, R107, R106, RZ ;  /* 0x0000006a6b25723e */ /* 0x000fe200048070ff */
[----:B------:R-:W-:Y:S01]  /*a690*/  IMAD R63, R41, 0x800000, R43 ;  /* 0x00800000293f7824 */ /* 0x000fe200078e022b */
[----:B------:R-:W-:-:S02]  /*a6a0*/  PRMT R36, R36, 0x5410, R39 ;  /* 0x0000541024247816 */ /* 0x000fc40000000027 */
[----:B------:R-:W-:Y:S01]  /*a6b0*/  PRMT R37, R37, 0x5410, R38 ;  /* 0x0000541025257816 */ /* 0x000fe20000000026 */
[----:B------:R-:W3:Y:S01]  /*a6c0*/  MUFU.EX2 R51, R51 ;  /* 0x0000003300337308 */ /* 0x000ee20000000800 */
[----:B-----5:R-:W-:Y:S02]  /*a6d0*/  F2FP.SATFINITE.E4M3.F32.PACK_AB_MERGE_C R39, R47, R46, RZ ;  /* 0x0000002e2f27723e */ /* 0x020fe400048070ff */
[----:B------:R-:W-:Y:S02]  /*a6e0*/  F2FP.SATFINITE.E4M3.F32.PACK_AB_MERGE_C R38, R45, R44, RZ ;  /* 0x0000002c2d26723e */ /* 0x000fe400048070ff */
[----:B------:R-:W-:Y:S02]  /*a6f0*/  F2FP.SATFINITE.E4M3.F32.PACK_AB_MERGE_C R70, R63, R62, RZ ;  /* 0x0000003e3f46723e */ /* 0x000fe400048070ff */
[----:B------:R-:W-:Y:S01]  /*a700*/  PRMT R38, R38, 0x5410, R39 ;  /* 0x0000541026267816 */ /* 0x000fe20000000027 */
[----:B------:R-:W-:Y:S01]  /*a710*/  MUFU.EX2 R52, R52 ;  /* 0x0000003400347308 */ /* 0x000fe20000000800 */
[----:B--2---:R-:W-:-:S07]  /*a720*/  F2FP.SATFINITE.E4M3.F32.PACK_AB_MERGE_C R39, R49, R48, RZ ;  /* 0x000000303127723e */ /* 0x004fce00048070ff */
[----:B------:R-:W2:Y:S01]  /*a730*/  MUFU.EX2 R53, R53 ;  /* 0x0000003500357308 */ /* 0x000ea20000000800 */
[----:B---3--:R-:W-:-:S04]  /*a740*/  F2FP.SATFINITE.E4M3.F32.PACK_AB_MERGE_C R40, R51, R50, RZ ;  /* 0x000000323328723e */ /* 0x008fc800048070ff */
[----:B------:R-:W-:-:S03]  /*a750*/  PRMT R39, R39, 0x5410, R40 ;  /* 0x0000541027277816 */ /* 0x000fc60000000028 */
[----:B------:R-:W-:Y:S08]  /*a760*/  MUFU.EX2 R54, R54 ;  /* 0x0000003600367308 */ /* 0x000ff00000000800 */
[----:B------:R-:W3:Y:S01]  /*a770*/  MUFU.EX2 R55, R55 ;  /* 0x0000003700377308 */ /* 0x000ee20000000800 */
[----:B--2---:R-:W-:-:S07]  /*a780*/  F2FP.SATFINITE.E4M3.F32.PACK_AB_MERGE_C R40, R53, R52, RZ ;  /* 0x000000343528723e */ /* 0x004fce00048070ff */
[----:B------:R-:W-:Y:S08]  /*a790*/  MUFU.EX2 R56, R56 ;  /* 0x0000003800387308 */ /* 0x000ff00000000800 */
[----:B------:R-:W2:Y:S01]  /*a7a0*/  MUFU.EX2 R57, R57 ;  /* 0x0000003900397308 */ /* 0x000ea20000000800 */
[----:B---3--:R-:W-:-:S04]  /*a7b0*/  F2FP.SATFINITE.E4M3.F32.PACK_AB_MERGE_C R41, R55, R54, RZ ;  /* 0x000000363729723e */ /* 0x008fc800048070ff */
[----:B------:R-:W-:-:S03]  /*a7c0*/  PRMT R40, R40, 0x5410, R41 ;  /* 0x0000541028287816 */ /* 0x000fc60000000029 */
[----:B------:R-:W-:Y:S08]  /*a7d0*/  MUFU.EX2 R58, R58 ;  /* 0x0000003a003a7308 */ /* 0x000ff00000000800 */
[----:B------:R-:W3:Y:S01]  /*a7e0*/  MUFU.EX2 R59, R59 ;  /* 0x0000003b003b7308 */ /* 0x000ee20000000800 */
[----:B--2---:R-:W-:-:S07]  /*a7f0*/  F2FP.SATFINITE.E4M3.F32.PACK_AB_MERGE_C R41, R57, R56, RZ ;  /* 0x000000383929723e */ /* 0x004fce00048070ff */
[----:B------:R-:W-:Y:S08]  /*a800*/  MUFU.EX2 R64, R64 ;  /* 0x0000004000407308 */ /* 0x000ff00000000800 */
[----:B------:R-:W-:Y:S01]  /*a810*/  MUFU.EX2 R66, R66 ;  /* 0x0000004200427308 */ /* 0x000fe20000000800 */
[----:B---3--:R-:W-:-:S04]  /*a820*/  F2FP.SATFINITE.E4M3.F32.PACK_AB_MERGE_C R42, R59, R58, RZ ;  /* 0x0000003a3b2a723e */ /* 0x008fc800048070ff */
[----:B------:R-:W-:-:S03]  /*a830*/  PRMT R41, R41, 0x5410, R42 ;  /* 0x0000541029297816 */ /* 0x000fc6000000002a */
[----:B------:R-:W2:Y:S08]  /*a840*/  MUFU.EX2 R67, R67 ;  /* 0x0000004300437308 */ /* 0x000eb00000000800 */
[----:B------:R-:W3:Y:S08]  /*a850*/  MUFU.EX2 R65, R65 ;  /* 0x0000004100417308 */ /* 0x000ef00000000800 */
[----:B------:R-:W-:Y:S01]  /*a860*/  MUFU.EX2 R72, R72 ;  /* 0x0000004800487308 */ /* 0x000fe20000000800 */
[----:B--2---:R-:W-:-:S07]  /*a870*/  F2FP.SATFINITE.E4M3.F32.PACK_AB_MERGE_C R43, R67, R66, RZ ;  /* 0x00000042432b723e */ /* 0x004fce00048070ff */
[----:B------:R-:W2:Y:S01]  /*a880*/  MUFU.EX2 R73, R73 ;  /* 0x0000004900497308 */ /* 0x000ea20000000800 */
[----:B---3--:R-:W-:-:S04]  /*a890*/  F2FP.SATFINITE.E4M3.F32.PACK_AB_MERGE_C R42, R65, R64, RZ ;  /* 0x00000040412a723e */ /* 0x008fc800048070ff */
[----:B------:R-:W-:Y:S02]  /*a8a0*/  PRMT R42, R42, 0x5410, R43 ;  /* 0x000054102a2a7816 */ /* 0x000fe4000000002b */
[----:B------:R-:W-:Y:S01]  /*a8b0*/  F2FP.SATFINITE.E4M3.F32.PACK_AB_MERGE_C R43, R61, R60, RZ ;  /* 0x0000003c3d2b723e */ /* 0x000fe200048070ff */
[----:B------:R-:W-:Y:S03]  /*a8c0*/  MUFU.EX2 R74, R74 ;  /* 0x0000004a004a7308 */ /* 0x000fe60000000800 */
[----:B------:R-:W-:Y:S01]  /*a8d0*/  PRMT R43, R43, 0x5410, R70 ;  /* 0x000054102b2b7816 */ /* 0x000fe20000000046 */
[----:B------:R-:W-:-:S03]  /*a8e0*/  FFMA2 R70, R4.F32x2.HI_LO, R157.F32, R160.F32 ;  /* 0x0000009d04467249 */ /* 0x000fc600012000a0 */
[----:B------:R3:W-:Y:S01]  /*a8f0*/  STTM.x8 tmem[UR4], R36 ;  /* 0x00000024000079ed */ /* 0x0007e200081c0004 */
[----:B------:R-:W-:Y:S01]  /*a900*/  MUFU.EX2 R75, R75 ;  /* 0x0000004b004b7308 */ /* 0x000fe20000000800 */
[----:B--2---:R-:W-:Y:S01]  /*a910*/  F2FP.SATFINITE.E4M3.F32.PACK_AB_MERGE_C R5, R73, R72, RZ ;  /* 0x000000484905723e */ /* 0x004fe200048070ff */
[----:B------:R-:W2:Y:S01]  /*a920*/  FENCE.VIEW.ASYNC.T ;  /* 0x00000000000073c6 */ /* 0x000ea20000000200 */
[----:B------:R-:W-:-:S05]  /*a930*/  R2UR UR4, R153 ;  /* 0x00000000990472ca */ /* 0x000fca00000e0000 */
[----:B------:R-:W-:Y:S08]  /*a940*/  MUFU.EX2 R70, R70 ;  /* 0x0000004600467308 */ /* 0x000ff00000000800 */
[----:B------:R-:W4:Y:S08]  /*a950*/  MUFU.EX2 R71, R71 ;  /* 0x0000004700477308 */ /* 0x000f300000000800 */
[----:B------:R-:W-:Y:S08]  /*a960*/  MUFU.EX2 R12, R12 ;  /* 0x0000000c000c7308 */ /* 0x000ff00000000800 */
[----:B------:R-:W5:Y:S01]  /*a970*/  MUFU.EX2 R13, R13 ;  /* 0x0000000d000d7308 */ /* 0x000f620000000800 */
[----:B----4-:R-:W-:Y:S01]  /*a980*/  F2FP.SATFINITE.E4M3.F32.PACK_AB_MERGE_C R4, R71, R70, RZ ;  /* 0x000000464704723e */ /* 0x010fe200048070ff */
[----:B---3--:R-:W-:-:S03]  /*a990*/  IMAD.U32 R39, R134, -0x80000000, RZ ;  /* 0x8000000086277824 */ /* 0x008fc600078e00ff */
[----:B------:R-:W-:Y:S02]  /*a9a0*/  PRMT R4, R4, 0x5410, R5 ;  /* 0x0000541004047816 */ /* 0x000fe40000000005 */
[----:B------:R-:W-:Y:S01]  /*a9b0*/  F2FP.SATFINITE.E4M3.F32.PACK_AB_MERGE_C R5, R75, R74, RZ ;  /* 0x0000004a4b05723e */ /* 0x000fe200048070ff */
[----:B------:R-:W-:Y:S08]  /*a9c0*/  MUFU.EX2 R36, R10 ;  /* 0x0000000a00247308 */ /* 0x000ff00000000800 */
[----:B------:R-:W3:Y:S01]  /*a9d0*/  MUFU.EX2 R37, R11 ;  /* 0x0000000b00257308 */ /* 0x000ee20000000800 */
[----:B-----5:R-:W-:-:S07]  /*a9e0*/  F2FP.SATFINITE.E4M3.F32.PACK_AB_MERGE_C R6, R13, R12, RZ ;  /* 0x0000000c0d06723e */ /* 0x020fce00048070ff */
[----:B------:R-:W-:Y:S08]  /*a9f0*/  MUFU.EX2 R14, R14 ;  /* 0x0000000e000e7308 */ /* 0x000ff00000000800 */
[----:B------:R-:W4:Y:S01]  /*aa00*/  MUFU.EX2 R15, R15 ;  /* 0x0000000f000f7308 */ /* 0x000f220000000800 */
[----:B---3--:R-:W-:-:S04]  /*aa10*/  F2FP.SATFINITE.E4M3.F32.PACK_AB_MERGE_C R8, R37, R36, RZ ;  /* 0x000000242508723e */ /* 0x008fc800048070ff */
[----:B------:R-:W-:-:S03]  /*aa20*/  PRMT R5, R5, 0x5410, R8 ;  /* 0x0000541005057816 */ /* 0x000fc60000000008 */
[----:B------:R-:W-:Y:S08]  /*aa30*/  MUFU.EX2 R16, R16 ;  /* 0x0000001000107308 */ /* 0x000ff00000000800 */
[----:B------:R-:W3:Y:S01]  /*aa40*/  MUFU.EX2 R17, R17 ;  /* 0x0000001100117308 */ /* 0x000ee20000000800 */
[----:B----4-:R-:W-:-:S04]  /*aa50*/  F2FP.SATFINITE.E4M3.F32.PACK_AB_MERGE_C R7, R15, R14, RZ ;  /* 0x0000000e0f07723e */ /* 0x010fc800048070ff */
[----:B------:R-:W-:-:S03]  /*aa60*/  PRMT R6, R6, 0x5410, R7 ;  /* 0x0000541006067816 */ /* 0x000fc60000000007 */
[----:B------:R-:W-:Y:S08]  /*aa70*/  MUFU.EX2 R18, R18 ;  /* 0x0000001200127308 */ /* 0x000ff00000000800 */
[----:B------:R-:W4:Y:S01]  /*aa80*/  MUFU.EX2 R19, R19 ;  /* 0x0000001300137308 */ /* 0x000f220000000800 */
[----:B---3--:R-:W-:-:S07]  /*aa90*/  F2FP.SATFINITE.E4M3.F32.PACK_AB_MERGE_C R7, R17, R16, RZ ;  /* 0x000000101107723e */ /* 0x008fce00048070ff */
        /* <DEDUP_REMOVED lines=22> */
[----:B------:R-:W-:Y:S01]  /*ac00*/  MUFU.EX2 R34, R34 ;  /* 0x0000002200227308 */ /* 0x000fe20000000800 */
[----:B----4-:R-:W-:-:S04]  /*ac10*/  F2FP.SATFINITE.E4M3.F32.PACK_AB_MERGE_C R11, R31, R30, RZ ;  /* 0x0000001e1f0b723e */ /* 0x010fc800048070ff */
[----:B------:R-:W-:-:S03]  /*ac20*/  PRMT R10, R10, 0x5410, R11 ;  /* 0x000054100a0a7816 */ /* 0x000fc6000000000b */
[----:B------:R-:W3:Y:S08]  /*ac30*/  MUFU.EX2 R35, R35 ;  /* 0x0000002300237308 */ /* 0x000ef00000000800 */
[----:B------:R-:W4:Y:S01]  /*ac40*/  MUFU.EX2 R33, R33 ;  /* 0x0000002100217308 */ /* 0x000f220000000800 */
[----:B---3--:R-:W-:Y:S02]  /*ac50*/  F2FP.SATFINITE.E4M3.F32.PACK_AB_MERGE_C R38, R35, R34, RZ ;  /* 0x000000222326723e */ /* 0x008fe400048070ff */
[----:B----4-:R-:W-:-:S04]  /*ac60*/  F2FP.SATFINITE.E4M3.F32.PACK_AB_MERGE_C R11, R33, R32, RZ ;  /* 0x00000020210b723e */ /* 0x010fc800048070ff */
[----:B------:R-:W-:Y:S01]  /*ac70*/  PRMT R11, R11, 0x5410, R38 ;  /* 0x000054100b0b7816 */ /* 0x000fe20000000026 */
[----:B------:R-:W-:-:S04]  /*ac80*/  IMAD.MOV.U32 R38, RZ, RZ, 0x1 ;  /* 0x00000001ff267424 */ /* 0x000fc800078e00ff */
[----:B--2---:R1:W-:Y:S01]  /*ac90*/  SYNCS.ARRIVE.TRANS64.ART0 RZ, [UR8+0x98], R38 ;  /* 0x00009826ffff79a7 */ /* 0x0043e20008500008 */
[----:B------:R1:W-:Y:S01]  /*aca0*/  STTM.x8 tmem[UR4], R4 ;  /* 0x00000004000079ed */ /* 0x0003e200081c0004 */
[----:B------:R-:W2:Y:S02]  /*acb0*/  FENCE.VIEW.ASYNC.T ;  /* 0x00000000000073c6 */ /* 0x000ea40000000200 */
[----:B--2---:R-:W-:Y:S01]  /*acc0*/  NOP ;  /* 0x0000000000007918 */ /* 0x004fe20000000000 */
[----:B------:R1:W-:Y:S01]  /*acd0*/  @P0 SYNCS.ARRIVE.TRANS64.ART0 RZ, [UR8+0xa0], R38 ;  /* 0x0000a026ffff09a7 */ /* 0x0003e20008500008 */
[----:B------:R-:W2:Y:S02]  /*ace0*/  SYNCS.PHASECHK.TRANS64.TRYWAIT P0, [UR8+0xc8], R39 ;  /* 0x0000c827ff0075a7 */ /* 0x000ea40008001108 */
[----:B-12---:R-:W-:Y:S05]  /*acf0*/  @!P0 BRA `(.L_x_47) ;  /* 0x0000003000b48947 */ /* 0x006fea0003800000 */
.L_x_105:
[----:B------:R-:W-:Y:S01]  /*ad00*/  MOV R5, UR6 ;  /* 0x0000000600057c02 */ /* 0x000fe20008000f00 */
[----:B-1----:R-:W-:Y:S01]  /*ad10*/  FMUL R4, R162, R133 ;  /* 0x00000085a2047220 */ /* 0x002fe20000400000 */
[----:B------:R-:W-:Y:S01]  /*ad20*/  FADD2 R110, R138.F32x2.HI_LO, R110.F32x2.HI_LO ;  /* 0x0000006e8a6e724b */ /* 0x000fe20000000000 */
[----:B------:R-:W-:Y:S01]  /*ad30*/  IADD3 R156, PT, PT, R156, 0x1, RZ ;  /* 0x000000019c9c7810 */ /* 0x000fe20007ffe0ff */
[----:B------:R-:W-:Y:S01]  /*ad40*/  FADD2 R112, R140.F32x2.HI_LO, R112.F32x2.HI_LO ;  /* 0x000000708c70724b */ /* 0x000fe20000000000 */
[----:B------:R-:W-:Y:S01]  /*ad50*/  LOP3.LUT R132, R132, 0x1, RZ, 0x3c, !PT ;  /* 0x0000000184847812 */ /* 0x000fe200078e3cff */
[----:B------:R-:W-:Y:S01]  /*ad60*/  FADD2 R4, R4.F32x2.HI_LO, R136.F32x2.HI_LO ;  /* 0x000000880404724b */ /* 0x000fe20000000000 */
[----:B------:R-:W-:Y:S01]  /*ad70*/  ISETP.NE.AND P0, PT, R156, RZ, PT ;  /* 0x000000ff9c00720c */ /* 0x000fe20003f05270 */
        /* <DEDUP_REMOVED lines=65> */
.L_x_45:
[----:B------:R-:W2:Y:S01]  /*b190*/  S2R R0, SR_TID.X ;  /* 0x0000000000007919 */ /* 0x000ea20000002100 */
[----:B------:R-:W3:Y:S01]  /*b1a0*/  S2UR UR4, SR_CgaCtaId ;  /* 0x00000000000479c3 */ /* 0x000ee20000008800 */
[----:B------:R-:W-:Y:S02]  /*b1b0*/  UMOV UR5, 0x400 ;  /* 0x0000040000057882 */ /* 0x000fe40000000000 */
[----:B---3--:R-:W-:Y:S01]  /*b1c0*/  ULEA UR4, UR4, UR5, 0x18 ;  /* 0x0000000504047291 */ /* 0x008fe2000f8ec0ff */
[----:B--2---:R-:W-:-:S04]  /*b1d0*/  SHF.L.U32 R0, R0, 0x2, RZ ;  /* 0x0000000200007819 */ /* 0x004fc800000006ff */
[----:B------:R-:W-:-:S05]  /*b1e0*/  LOP3.LUT R0, R0, 0x1fc, RZ, 0xc0, !PT ;  /* 0x000001fc00007812 */ /* 0x000fca00078ec0ff */
[----:B------:R4:W-:Y:S04]  /*b1f0*/  STS [R0+UR4+0x10c], R133 ;  /* 0x00010c8500007988 */ /* 0x0009e80008000804 */
[----:B------:R4:W-:Y:S01]  /*b200*/  STS [R0+UR4+0x30c], R163 ;  /* 0x00030ca300007988 */ /* 0x0009e20008000804 */
[----:B------:R4:W-:Y:S06]  /*b210*/  BAR.ARV R3, 0x40 ;  /* 0x000100030000751d */ /* 0x0009ec0000002000 */
.L_x_37:
[----:B----4-:R-:W4:Y:S01]  /*b220*/  S2R R0, SR_CgaCtaId ;  /* 0x0000000000007919 */ /* 0x010f220000008800 */
[----:B-12---:R-:W-:Y:S01]  /*b230*/  MOV R3, 0x400 ;  /* 0x0000040000037802 */ /* 0x006fe20000000f00 */
[----:B------:R-:W-:-:S03]  /*b240*/  IMAD.U32 R134, R134, -0x80000000, RZ ;  /* 0x8000000086867824 */ /* 0x000fc600078e00ff */
[----:B----4-:R-:W-:-:S04]  /*b250*/  LEA R3, R0, R3, 0x18 ;  /* 0x0000000300037211 */ /* 0x010fc800078ec0ff */
[----:B------:R-:W1:Y:S02]  /*b260*/  SYNCS.PHASECHK.TRANS64.TRYWAIT P0, [R3+URZ+0xc8], R134 ;  /* 0x0000c886030075a7 */ /* 0x000e6400080011ff */
[----:B-1----:R-:W-:Y:S05]  /*b270*/  @!P0 BRA `(.L_x_49) ;  /* 0x0000002c00708947 */ /* 0x002fea0003800000 */
.L_x_107:
[----:B------:R-:W-:Y:S06]  /*b280*/  BAR.ARV 0x2, 0x120 ;  /* 0x0084800000007b1d */ /* 0x000fec0000002000 */
.L_x_3:
[----:B------:R-:W-:-:S04]  /*b290*/  LOP3.LUT R0, R2, 0xfffffffc, RZ, 0xc0, !PT ;  /* 0xfffffffc02007812 */ /* 0x000fc800078ec0ff */
[----:B------:R-:W-:-:S13]  /*b2a0*/  ISETP.NE.AND P0, PT, R0, 0x8, PT ;  /* 0x000000080000780c */ /* 0x000fda0003f05270 */
[----:B-123--:R-:W-:Y:S05]  /*b2b0*/  @P0 EXIT ;  /* 0x000000000000094d */ /* 0x00efea0003800000 */
[----:B------:R-:W-:-:S08]  /*b2c0*/  NOP ;  /* 0x0000000000007918 */ /* 0x000fd00000000000 */
[----:B------:R-:W1:-:S00]  /*b2d0*/  USETMAXREG.DEALLOC.CTAPOOL 0x48 ;  /* 0x00000048000079c8 */ /* 0x000e4000080e0500 */
[----:B------:R-:W2:Y:S01]  /*b2e0*/  S2UR UR6, SR_CTAID.X ;  /* 0x00000000000679c3 */ /* 0x000ea20000002500 */
[----:B------:R-:W2:Y:S01]  /*b2f0*/  LDCU UR4, c[0x0][0x640] ;  /* 0x0000c800ff0477ac */ /* 0x000ea20008000800 */
[----:B-1----:R-:W1:Y:S01]  /*b300*/  S2R R3, SR_CgaCtaId ;  /* 0x0000000000037919 */ /* 0x002e620000008800 */
[----:B------:R-:W-:Y:S01]  /*b310*/  MOV R0, 0x400 ;  /* 0x0000040000007802 */ /* 0x000fe20000000f00 */
[----:B------:R-:W-:Y:S01]  /*b320*/  IMAD.MOV.U32 R8, RZ, RZ, 0x1 ;  /* 0x00000001ff087424 */ /* 0x000fe200078e00ff */
[----:B------:R-:W3:Y:S01]  /*b330*/  LDCU UR8, c[0x0][0x654] ;  /* 0x0000ca80ff0877ac */ /* 0x000ee20008000800 */
[----:B------:R-:W4:Y:S01]  /*b340*/  S2R R37, SR_TID.X ;  /* 0x0000000000257919 */ /* 0x000f220000002100 */
[----:B------:R-:W5:Y:S01]  /*b350*/  LDCU UR10, c[0x0][0x63c] ;  /* 0x0000c780ff0a77ac */ /* 0x000f620008000800 */
[----:B--2---:R-:W-:-:S07]  /*b360*/  UIMAD.WIDE.U32 UR4, UR6, UR4, URZ ;  /* 0x00000004060472a5 */ /* 0x004fce000f8e00ff */
[----:B------:R-:W-:Y:S02]  /*b370*/  UMOV UR9, UR5 ;  /* 0x0000000500097c82 */ /* 0x000fe40008000000 */
[----:B------:R-:W-:Y:S01]  /*b380*/  UIADD3 UR4, UPT, UPT, -UR9, UR6, URZ ;  /* 0x0000000609047290 */ /* 0x000fe2000fffe1ff */
[----:B-1----:R-:W-:Y:S01]  /*b390*/  LEA R3, R3, R0, 0x18 ;  /* 0x0000000003037211 */ /* 0x002fe200078ec0ff */
[----:B------:R-:W-:Y:S01]  /*b3a0*/  IMAD.MOV.U32 R0, RZ, RZ, 0x1 ;  /* 0x00000001ff007424 */ /* 0x000fe200078e00ff */
[----:B------:R-:W-:Y:S01]  /*b3b0*/  BAR.SYNC.DEFER_BLOCKING 0x2, 0x120 ;  /* 0x0084800000007b1d */ /* 0x000fe20000010000 */
[----:B------:R-:W-:Y:S01]  /*b3c0*/  USHF.R.U32.HI UR4, URZ, UR22, UR4 ;  /* 0x00000016ff047299 */ /* 0x000fe20008011604 */
[C---:B----4-:R-:W-:Y:S01]  /*b3d0*/  IMAD.SHL.U32 R4, R37.reuse, 0x40, RZ ;  /* 0x0000004025047824 */ /* 0x050fe200078e00ff */
[----:B------:R-:W-:Y:S02]  /*b3e0*/  LOP3.LUT R36, R37, 0x7f, RZ, 0xc0, !PT ;  /* 0x0000007f25247812 */ /* 0x000fe400078ec0ff */
[----:B------:R-:W-:-:S02]  /*b3f0*/  UIADD3 UR9, UPT, UPT, UR9, UR4, URZ ;  /* 0x0000000409097290 */ /* 0x000fc4000fffe0ff */
[----:B------:R-:W-:Y:S02]  /*b400*/  LOP3.LUT R4, R4, 0x7c0, RZ, 0xc0, !PT ;  /* 0x000007c004047812 */ /* 0x000fe400078ec0ff */
[----:B------:R-:W-:Y:S01]  /*b410*/  USHF.R.U32.HI UR15, URZ, UR15, UR9 ;  /* 0x0000000fff0f7299 */ /* 0x000fe20008011609 */
[----:B------:R-:W-:Y:S02]  /*b420*/  SHF.R.U32.HI R5, RZ, 0x5, R36 ;  /* 0x00000005ff057819 */ /* 0x000fe40000011624 */
[----:B------:R-:W1:Y:S03]  /*b430*/  LDCU.64 UR4, c[0x0][0x630] ;  /* 0x0000c600ff0477ac */ /* 0x000e660008000a00 */
[----:B------:R-:W-:Y:S01]  /*b440*/  IMAD R4, R5, 0x800, R4 ;  /* 0x0000080005047824 */ /* 0x000fe200078e0204 */
[----:B---3--:R-:W-:Y:S02]  /*b450*/  UISETP.GE.AND UP0, UPT, UR15, UR8, UPT ;  /* 0x000000080f00728c */ /* 0x008fe4000bf06270 */
[----:B------:R-:W-:-:S02]  /*b460*/  UIADD3 UR8, UPT, UPT, -UR15, URZ, URZ ;  /* 0x000000ff0f087290 */ /* 0x000fc4000fffe1ff */
[----:B------:R-:W-:Y:S02]  /*b470*/  USEL UR14, UR30, UR14, !UP0 ;  /* 0x0000000e1e0e7287 */ /* 0x000fe4000c000000 */
[----:B-----5:R-:W-:Y:S02]  /*b480*/  UIMAD UR10, UR8, UR10, UR6 ;  /* 0x0000000a080a72a4 */ /* 0x020fe4000f8e0206 */
[----:B------:R-:W-:Y:S01]  /*b490*/  USEL UR7, UR23, UR7, !UP0 ;  /* 0x0000000717077287 */ /* 0x000fe2000c000000 */
[----:B------:R2:W-:Y:S02]  /*b4a0*/  SYNCS.ARRIVE.TRANS64.ART0 RZ, [R3+URZ+0x98], R0 ;  /* 0x0000980003ff79a7 */ /* 0x0005e400085000ff */
[----:B-1----:R-:W1:Y:S01]  /*b4b0*/  @UP0 LDCU UR5, c[0x0][0x64c] ;  /* 0x0000c980ff0507ac */ /* 0x002e620008000800 */
[----:B------:R-:W3:Y:S01]  /*b4c0*/  @UP0 LDCU UR4, c[0x0][0x648] ;  /* 0x0000c900ff0407ac */ /* 0x000ee20008000800 */
[----:B------:R-:W-:Y:S02]  /*b4d0*/  ULOP3.LUT UR7, UR7, 0xff, URZ, 0xc0, !UPT ;  /* 0x000000ff07077892 */ /* 0x000fe4000f8ec0ff */
[----:B-1----:R-:W-:-:S02]  /*b4e0*/  UIMAD.WIDE.U32 UR8, UR10, UR5, URZ ;  /* 0x000000050a0872a5 */ /* 0x002fc4000f8e00ff */
[----:B------:R-:W-:-:S05]  /*b4f0*/  ULOP3.LUT UR5, UR14, 0xff, URZ, 0xc0, !UPT ;  /* 0x000000ff0e057892 */ /* 0x000fca000f8ec0ff */
[----:B------:R-:W-:Y:S02]  /*b500*/  UMOV UR11, UR9 ;  /* 0x00000009000b7c82 */ /* 0x000fe40008000000 */
[----:B------:R-:W-:-:S04]  /*b510*/  UIADD3 UR8, UPT, UPT, UR10, -UR11, URZ ;  /* 0x8000000b0a087290 */ /* 0x000fc8000fffe0ff */
[----:B------:R-:W-:-:S04]  /*b520*/  USHF.R.U32.HI UR5, URZ, UR5, UR8 ;  /* 0x00000005ff057299 */ /* 0x000fc80008011608 */
[----:B------:R-:W-:Y:S01]  /*b530*/  UIADD3 UR5, UPT, UPT, UR11, UR5, URZ ;  /* 0x000000050b057290 */ /* 0x000fe2000fffe0ff */
[----:B------:R-:W1:Y:S02]  /*b540*/  LDCU UR11, c[0x0][0x628] ;  /* 0x0000c500ff0b77ac */ /* 0x000e640008000800 */
[----:B------:R-:W4:Y:S01]  /*b550*/  LDCU.64 UR8, c[0x0][0x620] ;  /* 0x0000c400ff0877ac */ /* 0x000f220008000a00 */
[----:B------:R-:W-:-:S04]  /*b560*/  USHF.R.U32.HI UR5, URZ, UR7, UR5 ;  /* 0x00000007ff057299 */ /* 0x000fc80008011605 */
[----:B------:R-:W-:-:S04]  /*b570*/  UIADD3 UR7, UPT, UPT, -UR5, URZ, URZ ;  /* 0x000000ff05077290 */ /* 0x000fc8000fffe1ff */
[----:B---3--:R-:W-:-:S04]  /*b580*/  UIMAD UR4, UR4, UR7, UR10 ;  /* 0x00000007040472a4 */ /* 0x008fc8000f8e020a */
[----:B----4-:R-:W-:-:S04]  /*b590*/  UIMAD UR4, UR15, UR8, UR4 ;  /* 0x000000080f0472a4 */ /* 0x010fc8000f8e0204 */
[----:B-1----:R-:W-:-:S04]  /*b5a0*/  UIMAD.WIDE.U32 UR10, UR4, UR11, URZ ;  /* 0x0000000b040a72a5 */ /* 0x002fc8000f8e00ff */
[----:B------:R-:W-:-:S04]  /*b5b0*/  UIADD3 UR7, UPT, UPT, UR4, -UR11, URZ ;  /* 0x8000000b04077290 */ /* 0x000fc8000fffe0ff */
[----:B------:R-:W-:-:S04]  /*b5c0*/  USHF.R.U32.HI UR38, URZ, UR38, UR7 ;  /* 0x00000026ff267299 */ /* 0x000fc80008011607 */
[----:B------:R-:W-:-:S03]  /*b5d0*/  UIADD3 UR38, UPT, UPT, UR11, UR38, URZ ;  /* 0x000000260b267290 */ /* 0x000fc6000fffe0ff */
[----:B------:R-:W1:Y:S01]  /*b5e0*/  LDCU UR7, c[0x0][0x60c] ;  /* 0x0000c180ff0777ac */ /* 0x000e620008000800 */
[----:B------:R-:W-:-:S04]  /*b5f0*/  USHF.R.U32.HI UR31, URZ, UR31, UR38 ;  /* 0x0000001fff1f7299 */ /* 0x000fc80008011626 */
[----:B------:R-:W-:-:S04]  /*b600*/  UIADD3 UR8, UPT, UPT, -UR31, URZ, URZ ;  /* 0x000000ff1f087290 */ /* 0x000fc8000fffe1ff */
[----:B------:R-:W-:Y:S02]  /*b610*/  UIMAD UR9, UR8, UR9, UR4 ;  /* 0x00000009080972a4 */ /* 0x000fe4000f8e0204 */
[----:B-1----:R-:W-:-:S09]  /*b620*/  UISETP.GE.AND UP0, UPT, UR6, UR7, UPT ;  /* 0x000000070600728c */ /* 0x002fd2000bf06270 */
[----:B--2---:R-:W-:Y:S05]  /*b630*/  BRA.U UP0, `(.L_x_50) ;  /* 0x0000001d00d07547 */ /* 0x004fea000b800000 */
[----:B------:R-:W1:Y:S01]  /*b640*/  LDCU UR4, c[0x0][0x614] ;  /* 0x0000c280ff0477ac */ /* 0x000e620008000800 */
[----:B------:R-:W-:Y:S01]  /*b650*/  LOP3.LUT R40, R2, 0x3, RZ, 0xc0, !PT ;  /* 0x0000000302287812 */ /* 0x000fe200078ec0ff */
[----:B------:R-:W-:Y:S01]  /*b660*/  IMAD.SHL.U32 R2, R5, 0x200000, RZ ;  /* 0x0020000005027824 */ /* 0x000fe200078e00ff */
[----:B------:R-:W-:Y:S01]  /*b670*/  IADD3 R39, PT, PT, R3, 0x800, R4 ;  /* 0x0000080003277810 */ /* 0x000fe20007ffe004 */
[----:B------:R-:W2:Y:S02]  /*b680*/  LDCU UR12, c[0x0][0x38c] ;  /* 0x00007180ff0c77ac */ /* 0x000ea40008000800 */
[----:B------:R-:W-:Y:S01]  /*b690*/  VIADD R40, R40, 0x3 ;  /* 0x0000000328287836 */ /* 0x000fe20000000000 */
[----:B------:R-:W3:Y:S04]  /*b6a0*/  LDCU UR11, c[0x0][0x380] ;  /* 0x00007000ff0b77ac */ /* 0x000ee80008000800 */
[----:B------:R4:W-:Y:S06]  /*b6b0*/  BAR.SYNC.DEFER_BLOCKING R40, 0x40 ;  /* 0x000100280000751d */ /* 0x0009ec0000010000 */
[----:B------:R-:W-:Y:S01]  /*b6c0*/  UMOV UR14, 0x0 ;  /* 0x00000000000e7882 */ /* 0x000fe20000000000 */
[----:B-1----:R-:W-:Y:S01]  /*b6d0*/  UIADD3 UR4, UPT, UPT, -UR5, UR4, URZ ;  /* 0x0000000405047290 */ /* 0x002fe2000fffe1ff */
[----:B------:R-:W-:Y:S01]  /*b6e0*/  UMOV UR15, 0x1 ;  /* 0x00000001000f7882 */ /* 0x000fe20000000000 */
[----:B--2---:R-:W-:-:S02]  /*b6f0*/  UIADD3 UR6, UPT, UPT, UR12, -0x1, URZ ;  /* 0xffffffff0c067890 */ /* 0x004fc4000fffe0ff */
[----:B------:R-:W-:Y:S02]  /*b700*/  UIADD3 UR7, UPT, UPT, -UR12, URZ, URZ ;  /* 0x000000ff0c077290 */ /* 0x000fe4000fffe1ff */
[----:B---3--:R-:W-:Y:S02]  /*b710*/  UIADD3 UR11, UPT, UPT, UR12, -UR11, URZ ;  /* 0x8000000b0c0b7290 */ /* 0x008fe4000fffe0ff */
[----:B------:R-:W-:Y:S02]  /*b720*/  USHF.R.S32.HI UR7, URZ, 0x1f, UR7 ;  /* 0x0000001fff077899 */ /* 0x000fe40008011407 */
[----:B------:R-:W-:Y:S02]  /*b730*/  ULEA UR11, UR4, UR11, 0x7 ;  /* 0x0000000b040b7291 */ /* 0x000fe4000f8e38ff */
[----:B------:R-:W-:Y:S02]  /*b740*/  USHF.R.S32.HI UR4, URZ, 0x1f, UR6 ;  /* 0x0000001fff047899 */ /* 0x000fe40008011406 */
[----:B------:R-:W-:Y:S01]  /*b750*/  UIADD3 UR8, UPT, UPT, -UR11, URZ, URZ ;  /* 0x000000ff0b087290 */ /* 0x000fe2000fffe1ff */
[----:B------:R4:W-:Y:S01]  /*b760*/  SYNCS.ARRIVE.TRANS64.ART0 RZ, [R3+URZ+0xc8], R0 ;  /* 0x0000c80003ff79a7 */ /* 0x0009e200085000ff */
[----:B------:R-:W-:-:S02]  /*b770*/  UIADD3 UR10, UPT, UPT, UR11, -0x1, URZ ;  /* 0xffffffff0b0a7890 */ /* 0x000fc4000fffe0ff */
[----:B------:R-:W-:Y:S02]  /*b780*/  USHF.R.S32.HI UR8, URZ, 0x1f, UR8 ;  /* 0x0000001fff087899 */ /* 0x000fe40008011408 */
[----:B------:R-:W-:Y:S02]  /*b790*/  UISETP.GT.AND UP0, UPT, UR12, URZ, UPT ;  /* 0x000000ff0c00728c */ /* 0x000fe4000bf04270 */
[----:B------:R-:W-:Y:S02]  /*b7a0*/  ULEA.HI UR4, UR4, UR6, URZ, 0x7 ;  /* 0x0000000604047291 */ /* 0x000fe4000f8f38ff */
[----:B------:R-:W-:Y:S02]  /*b7b0*/  ULEA.HI UR7, UR7, -UR12, URZ, 0x7 ;  /* 0x8000000c07077291 */ /* 0x000fe4000f8f38ff */
[----:B------:R-:W-:Y:S02]  /*b7c0*/  USHF.R.S32.HI UR6, URZ, 0x1f, UR10 ;  /* 0x0000001fff067899 */ /* 0x000fe4000801140a */
[----:B------:R-:W-:-:S02]  /*b7d0*/  ULEA.HI UR8, UR8, -UR11, URZ, 0x7 ;  /* 0x8000000b08087291 */ /* 0x000fc4000f8f38ff */
[----:B------:R-:W-:Y:S02]  /*b7e0*/  UISETP.GT.AND UP1, UPT, UR11, URZ, UPT ;  /* 0x000000ff0b00728c */ /* 0x000fe4000bf24270 */
[----:B------:R-:W-:Y:S02]  /*b7f0*/  USHF.R.S32.HI UR7, URZ, 0x7, UR7 ;  /* 0x00000007ff077899 */ /* 0x000fe40008011407 */
[----:B------:R-:W-:Y:S02]  /*b800*/  ULEA.HI UR6, UR6, UR10, URZ, 0x7 ;  /* 0x0000000a06067291 */ /* 0x000fe4000f8f38ff */
[----:B------:R-:W-:Y:S02]  /*b810*/  USHF.R.S32.HI UR8, URZ, 0x7, UR8 ;  /* 0x00000007ff087899 */ /* 0x000fe40008011408 */
[----:B------:R-:W-:Y:S02]  /*b820*/  @UP0 UIMAD.WIDE UR16, UR4, 0x2000000, UR14 ;  /* 0x02000000041008a5 */ /* 0x000fe4000f8e020e */
[----:B------:R-:W-:-:S02]  /*b830*/  ULEA.HI.SX32 UR6, UR6, 0x1, 0x19 ;  /* 0x0000000106067891 */ /* 0x000fc4000f8fcaff */
[----:B------:R-:W-:Y:S02]  /*b840*/  UIADD3 UR8, UPT, UPT, -UR8, URZ, URZ ;  /* 0x000000ff08087290 */ /* 0x000fe4000fffe1ff */
[----:B------:R-:W-:-:S05]  /*b850*/  UIADD3 UR7, UPT, UPT, -UR7, URZ, URZ ;  /* 0x000000ff07077290 */ /* 0x000fca000fffe1ff */
[----:B------:R-:W-:Y:S02]  /*b860*/  @!UP1 UMOV UR6, UR8 ;  /* 0x0000000800069c82 */ /* 0x000fe40008000000 */
[----:B------:R-:W-:Y:S02]  /*b870*/  @UP0 UMOV UR7, UR17 ;  /* 0x0000001100070c82 */ /* 0x000fe40008000000 */
[----:B------:R-:W-:-:S04]  /*b880*/  UISETP.LT.AND UP0, UPT, UR6, UR7, UPT ;  /* 0x000000070600728c */ /* 0x000fc8000bf01270 */
[----:B------:R-:W-:-:S04]  /*b890*/  USEL UR7, UR6, UR7, UP0 ;  /* 0x0000000706077287 */ /* 0x000fc80008000000 */
[----:B------:R-:W-:-:S09]  /*b8a0*/  UISETP.GE.AND UP0, UPT, UR7, 0x2, UPT ;  /* 0x000000020700788c */ /* 0x000fd2000bf06270 */
[----:B----4-:R-:W-:Y:S05]  /*b8b0*/  BRA.U !UP0, `(.L_x_51) ;  /* 0x0000000908207547 */ /* 0x010fea000b800000 */
[----:B------:R-:W-:Y:S01]  /*b8c0*/  LEA R38, R36, R3, 0x2 ;  /* 0x0000000324267211 */ /* 0x000fe200078e10ff */
[----:B------:R-:W-:-:S12]  /*b8d0*/  UIADD3 UR7, UPT, UPT, -UR7, URZ, URZ ;  /* 0x000000ff07077290 */ /* 0x000fd8000fffe1ff */
.L_x_53:
[----:B-1----:R1:W-:Y:S06]  /*b8e0*/  BAR.SYNC.DEFER_BLOCKING R40, 0x40 ;  /* 0x000100280000751d */ /* 0x0023ec0000010000 */
[----:B--2---:R-:W2:Y:S02]  /*b8f0*/  LDS R41, [R38+0x10c] ;  /* 0x00010c0026297984 */ /* 0x004ea40000000800 */
[----:B--2---:R-:W-:-:S13]  /*b900*/  FSETP.GEU.AND P0, PT, R41, 1, PT ;  /* 0x3f8000002900780b */ /* 0x004fda0003f0e000 */
[----:B------:R-:W-:-:S04]  /*b910*/  VOTE.ANY R4, PT, !P0 ;  /* 0x0000000000047806 */ /* 0x000fc800040e0100 */
[----:B------:R-:W-:-:S13]  /*b920*/  ISETP.NE.AND P0, PT, R4, RZ, PT ;  /* 0x000000ff0400720c */ /* 0x000fda0003f05270 */
[----:B-1----:R-:W-:Y:S05]  /*b930*/  @!P0 BRA `(.L_x_52) ;  /* 0x0000000400ec8947 */ /* 0x002fea0003800000 */
[C---:B------:R-:W-:Y:S02]  /*b940*/  R2UR UR4, R2.reuse ;  /* 0x00000000020472ca */ /* 0x040fe400000e0000 */
[----:B------:R-:W-:-:S11]  /*b950*/  R2UR UR6, R2 ;  /* 0x00000000020672ca */ /* 0x000fd600000e0000 */
[----:B------:R-:W1:Y:S02]  /*b960*/  LDTM.x16 R20, tmem[UR4+0x100] ;  /* 0x00010004001479ee */ /* 0x000e640008240000 */
[-C--:B-1----:R-:W-:Y:S02]  /*b970*/  FMUL2 R20, R20.F32x2.HI_LO, R41.reuse.F32 ;  /* 0x000000291414724a */ /* 0x082fe40001000000 */
[-C--:B------:R-:W-:Y:S02]  /*b980*/  FMUL2 R22, R22.F32x2.HI_LO, R41.reuse.F32 ;  /* 0x000000291616724a */ /* 0x080fe40001000000 */
[-C--:B------:R-:W-:Y:S02]  /*b990*/  FMUL2 R24, R24.F32x2.HI_LO, R41.reuse.F32 ;  /* 0x000000291818724a */ /* 0x080fe40001000000 */
[-C--:B------:R-:W-:Y:S02]  /*b9a0*/  FMUL2 R26, R26.F32x2.HI_LO, R41.reuse.F32 ;  /* 0x000000291a1a724a */ /* 0x080fe40001000000 */
[----:B------:R-:W-:-:S02]  /*b9b0*/  FMUL2 R28, R28.F32x2.HI_LO, R41.F32 ;  /* 0x000000291c1c724a */ /* 0x000fc40001000000 */
[-C--:B------:R-:W-:Y:S02]  /*b9c0*/  FMUL2 R30, R30.F32x2.HI_LO, R41.reuse.F32 ;  /* 0x000000291e1e724a */ /* 0x080fe40001000000 */
[-C--:B------:R-:W-:Y:S02]  /*b9d0*/  FMUL2 R32, R32.F32x2.HI_LO, R41.reuse.F32 ;  /* 0x000000292020724a */ /* 0x080fe40001000000 */
[----:B------:R-:W-:-:S04]  /*b9e0*/  FMUL2 R34, R34.F32x2.HI_LO, R41.F32 ;  /* 0x000000292222724a */ /* 0x000fc80001000000 */
[----:B------:R-:W-:Y:S01]  /*b9f0*/  STTM.x16 tmem[UR6+0x100], R20 ;  /* 0x00010014000079ed */ /* 0x000fe20008240006 */
        /* <DEDUP_REMOVED lines=109> */
[----:B------:R1:W-:Y:S01]  /*c0d0*/  STTM.x16 tmem[UR4+0x1b0], R4 ;  /* 0x0001b004000079ed */ /* 0x0003e20008240004 */
[----:B------:R-:W2:Y:S02]  /*c0e0*/  FENCE.VIEW.ASYNC.T ;  /* 0x00000000000073c6 */ /* 0x000ea40000000200 */
.L_x_52:
[----:B--2---:R2:W-:Y:S01]  /*c0f0*/  SYNCS.ARRIVE.TRANS64.ART0 RZ, [R3+URZ+0x98], R0 ;  /* 0x0000980003ff79a7 */ /* 0x0045e200085000ff */
[----:B------:R-:W-:-:S04]  /*c100*/  UIADD3 UR7, UPT, UPT, UR7, 0x1, URZ ;  /* 0x0000000107077890 */ /* 0x000fc8000fffe0ff */
[----:B------:R-:W-:Y:S01]  /*c110*/  UISETP.NE.AND UP0, UPT, UR7, -0x1, UPT ;  /* 0xffffffff0700788c */ /* 0x000fe2000bf05270 */
[----:B------:R2:W-:Y:S08]  /*c120*/  SYNCS.ARRIVE.TRANS64.ART0 RZ, [R3+URZ+0xc8], R0 ;  /* 0x0000c80003ff79a7 */ /* 0x0005f000085000ff */
[----:B------:R-:W-:Y:S05]  /*c130*/  BRA.U UP0, `(.L_x_53) ;  /* 0xfffffff500e87547 */ /* 0x000fea000b83ffff */
.L_x_51:
[----:B------:R3:W-:Y:S01]  /*c140*/  BAR.SYNC.DEFER_BLOCKING R40, 0x40 ;  /* 0x000100280000751d */ /* 0x0007e20000010000 */
[----:B-1----:R-:W-:Y:S01]  /*c150*/  LEA R5, R36, R3, 0x2 ;  /* 0x0000000324057211 */ /* 0x002fe200078e10ff */
[----:B------:R-:W-:-:S04]  /*c160*/  HFMA2 R4, -RZ, RZ, -0.0 , 0 ;  /* 0x80000000ff047431 */ /* 0x000fc800000001ff */
[----:B------:R3:W1:Y:S04]  /*c170*/  LDS R52, [R5+0x10c] ;  /* 0x00010c0005347984 */ /* 0x0006680000000800 */
[----:B------:R3:W4:Y:S01]  /*c180*/  LDS R38, [R5+0x30c] ;  /* 0x00030c0005267984 */ /* 0x0007220000000800 */
[----:B------:R3:W-:Y:S01]  /*c190*/  SYNCS.ARRIVE.TRANS64.ART0 RZ, [R3+URZ+0xc8], R0 ;  /* 0x0000c80003ff79a7 */ /* 0x0007e200085000ff */
[----:B------:R-:W5:Y:S02]  /*c1a0*/  SYNCS.PHASECHK.TRANS64.TRYWAIT P0, [R3+URZ+0xb0], RZ ;  /* 0x0000b0ff030075a7 */ /* 0x000f6400080011ff */
[----:B-1-345:R-:W-:Y:S05]  /*c1b0*/  @!P0 BRA `(.L_x_54) ;  /* 0x0000001c00b88947 */ /* 0x03afea0003800000 */
.L_x_108:
[----:B------:R-:W3:Y:S01]  /*c1c0*/  SYNCS.PHASECHK.TRANS64.TRYWAIT P3, [R3+URZ+0xd8], R4 ;  /* 0x0000d804030075a7 */ /* 0x000ee200080611ff */
[C---:B------:R-:W-:Y:S02]  /*c1d0*/  FSETP.NE.AND P0, PT, R52.reuse, RZ, PT ;  /* 0x000000ff3400720b */ /* 0x040fe40003f05000 */
[----:B------:R-:W-:Y:S02]  /*c1e0*/  SHF.R.U32.HI R6, RZ, 0x3, R39 ;  /* 0x00000003ff067819 */ /* 0x000fe40000011627 */
[----:B------:R-:W-:Y:S02]  /*c1f0*/  FSEL R53, R52, 1, P0 ;  /* 0x3f80000034357808 */ /* 0x000fe40000000000 */
[----:B------:R-:W-:Y:S02]  /*c200*/  R2UR UR4, R2 ;  /* 0x00000000020472ca */ /* 0x000fe400000e0000 */
[C---:B------:R-:W-:Y:S02]  /*c210*/  LOP3.LUT P2, RZ, R37.reuse, 0x2, RZ, 0xc0, !PT ;  /* 0x0000000225ff7812 */ /* 0x040fe4000784c0ff */
[----:B------:R-:W4:Y:S01]  /*c220*/  MUFU.RCP R53, R53 ;  /* 0x0000003500357308 */ /* 0x000f220000001000 */
[----:B------:R-:W-:-:S02]  /*c230*/  LOP3.LUT P1, RZ, R37, 0x4, RZ, 0xc0, !PT ;  /* 0x0000000425ff7812 */ /* 0x000fc4000782c0ff */
[----:B------:R-:W-:Y:S01]  /*c240*/  LOP3.LUT R39, R39, 0x30, R6, 0x78, !PT ;  /* 0x0000003027277812 */ /* 0x000fe200078e7806 */
[----:B---34-:R-:W-:Y:S10]  /*c250*/  @!P3 BRA `(.L_x_55) ;  /* 0x0000001c00a4b947 */ /* 0x018ff40003800000 */
.L_x_110:
[----:B---3--:R-:W3:Y:S01]  /*c260*/  LDTM.x32 R4, tmem[UR4+0x100] ;  /* 0x00010004000479ee */ /* 0x008ee200082c0000 */
[----:B------:R-:W-:Y:S01]  /*c270*/  R2UR UR4, R2 ;  /* 0x00000000020472ca */ /* 0x000fe200000e0000 */
[----:B------:R-:W-:Y:S01]  /*c280*/  IMAD.MOV.U32 R54, RZ, RZ, 0x10 ;  /* 0x00000010ff367424 */ /* 0x000fe200078e00ff */
[----:B------:R-:W4:Y:S01]  /*c290*/  LDCU UR6, c[0x0][0x614] ;  /* 0x0000c280ff0677ac */ /* 0x000f220008000800 */
[C---:B------:R-:W-:Y:S01]  /*c2a0*/  VIADD R55, R39.reuse, 0x20 ;  /* 0x0000002027377836 */ /* 0x040fe20000000000 */
[----:B------:R-:W5:Y:S01]  /*c2b0*/  @P0 MUFU.LG2 R52, R52 ;  /* 0x0000003400340308 */ /* 0x000f620000000c00 */
[----:B------:R-:W-:Y:S01]  /*c2c0*/  @P1 VIADD R55, R39, 0xffffffe0 ;  /* 0xffffffe027371836 */ /* 0x000fe20000000000 */
[----:B------:R-:W-:Y:S01]  /*c2d0*/  SEL R54, R54, 0xfffffff0, !P2 ;  /* 0xfffffff036367807 */ /* 0x000fe20005000000 */
[----:B------:R-:W-:Y:S01]  /*c2e0*/  ULOP3.LUT UR5, URZ, UR5, URZ, 0x33, !UPT ;  /* 0x00000005ff057292 */ /* 0x000fe2000f8e33ff */
[----:B------:R-:W-:Y:S03]  /*c2f0*/  BSSY.RECONVERGENT B0, `(.L_x_50) ;  /* 0x0000128000007945 */ /* 0x000fe60003800200 */
[----:B------:R-:W-:-:S02]  /*c300*/  IMAD.IADD R56, R54, 0x1, R39 ;  /* 0x0000000136387824 */ /* 0x000fc400078e0227 */
[----:B------:R-:W-:Y:S01]  /*c310*/  IMAD.IADD R54, R54, 0x1, R55 ;  /* 0x0000000136367824 */ /* 0x000fe200078e0237 */
[----:B----4-:R-:W-:Y:S01]  /*c320*/  UIADD3 UR6, UPT, UPT, UR5, UR6, URZ ;  /* 0x0000000605067290 */ /* 0x010fe2000fffe0ff */
[----:B---3--:R-:W-:-:S03]  /*c330*/  FMUL2 R6, R6.F32x2.HI_LO, R53.F32 ;  /* 0x000000350606724a */ /* 0x008fc60001000000 */
[----:B------:R-:W-:Y:S01]  /*c340*/  USHF.L.U32 UR6, UR6, 0x7, URZ ;  /* 0x0000000706067899 */ /* 0x000fe200080006ff */
[-C--:B------:R-:W-:Y:S02]  /*c350*/  FMUL2 R4, R4.F32x2.HI_LO, R53.reuse.F32 ;  /* 0x000000350404724a */ /* 0x080fe40001000000 */
[-C--:B------:R-:W-:Y:S01]  /*c360*/  FMUL2 R10, R10.F32x2.HI_LO, R53.reuse.F32 ;  /* 0x000000350a0a724a */ /* 0x080fe20001000000 */
[----:B------:R-:W-:Y:S01]  /*c370*/  F2FP.SATFINITE.E4M3.F32.PACK_AB_MERGE_C R6, R7, R6, RZ ;  /* 0x000000060706723e */ /* 0x000fe200048070ff */
        /* <DEDUP_REMOVED lines=24> */
[----:B------:R-:W-:Y:S01]  /*c500*/  FMUL2 R32, R32.F32x2.HI_LO, R53.F32 ;  /* 0x000000352020724a */ /* 0x000fe20001000000 */
[----:B------:R-:W-:-:S02]  /*c510*/  F2FP.SATFINITE.E4M3.F32.PACK_AB_MERGE_C R29, R29, R28, RZ ;  /* 0x0000001c1d1d723e */ /* 0x000fc400048070ff */
[----:B------:R-:W-:Y:S02]  /*c520*/  F2FP.SATFINITE.E4M3.F32.PACK_AB_MERGE_C R34, R35, R34, RZ ;  /* 0x000000222322723e */ /* 0x000fe400048070ff */
[----:B------:R-:W-:Y:S02]  /*c530*/  F2FP.SATFINITE.E4M3.F32.PACK_AB_MERGE_C R33, R33, R32, RZ ;  /* 0x000000202121723e */ /* 0x000fe400048070ff */
[----:B------:R-:W-:Y:S02]  /*c540*/  PRMT R44, R5, 0x5410, R6 ;  /* 0x00005410052c7816 */ /* 0x000fe40000000006 */
[----:B------:R-:W-:Y:S02]  /*c550*/  PRMT R45, R9, 0x5410, R10 ;  /* 0x00005410092d7816 */ /* 0x000fe4000000000a */
[----:B------:R-:W-:Y:S02]  /*c560*/  PRMT R46, R13, 0x5410, R14 ;  /* 0x000054100d2e7816 */ /* 0x000fe4000000000e */
[----:B------:R-:W-:-:S02]  /*c570*/  PRMT R47, R17, 0x5410, R18 ;  /* 0x00005410112f7816 */ /* 0x000fc40000000012 */
[----:B------:R-:W-:Y:S02]  /*c580*/  PRMT R40, R21, 0x5410, R22 ;  /* 0x0000541015287816 */ /* 0x000fe40000000016 */
[----:B------:R-:W-:Y:S01]  /*c590*/  PRMT R41, R25, 0x5410, R26 ;  /* 0x0000541019297816 */ /* 0x000fe2000000001a */
[----:B------:R-:W-:Y:S01]  /*c5a0*/  STS.128 [R39], R44 ;  /* 0x0000002c27007388 */ /* 0x000fe20000000c00 */
[----:B------:R-:W-:Y:S02]  /*c5b0*/  PRMT R42, R29, 0x5410, R30 ;  /* 0x000054101d2a7816 */ /* 0x000fe4000000001e */
[----:B------:R-:W-:Y:S02]  /*c5c0*/  PRMT R43, R33, 0x5410, R34 ;  /* 0x00005410212b7816 */ /* 0x000fe40000000022 */
[----:B------:R-:W3:Y:S03]  /*c5d0*/  LDTM.x32 R4, tmem[UR4+0x120] ;  /* 0x00012004000479ee */ /* 0x000ee600082c0000 */
[----:B------:R4:W-:Y:S01]  /*c5e0*/  STS.128 [R56], R40 ;  /* 0x0000002838007388 */ /* 0x0009e20000000c00 */
[----:B---3--:R-:W-:-:S02]  /*c5f0*/  FMUL2 R6, R6.F32x2.HI_LO, R53.F32 ;  /* 0x000000350606724a */ /* 0x008fc40001000000 */
        /* <DEDUP_REMOVED lines=35> */
[----:B----4-:R-:W-:Y:S02]  /*c830*/  PRMT R40, R21, 0x5410, R22 ;  /* 0x0000541015287816 */ /* 0x010fe40000000016 */
[----:B------:R-:W-:Y:S01]  /*c840*/  PRMT R41, R25, 0x5410, R26 ;  /* 0x0000541019297816 */ /* 0x000fe2000000001a */
[----:B------:R3:W-:Y:S01]  /*c850*/  STS.128 [R55], R48 ;  /* 0x0000003037007388 */ /* 0x0007e20000000c00 */
[----:B------:R-:W-:Y:S02]  /*c860*/  PRMT R42, R29, 0x5410, R30 ;  /* 0x000054101d2a7816 */ /* 0x000fe4000000001e */
[----:B------:R-:W-:Y:S02]  /*c870*/  PRMT R43, R33, 0x5410, R34 ;  /* 0x00005410212b7816 */ /* 0x000fe40000000022 */
[----:B------:R-:W4:Y:S03]  /*c880*/  LDTM.x32 R4, tmem[UR4+0x140] ;  /* 0x00014004000479ee */ /* 0x000f2600082c0000 */
[----:B------:R1:W-:Y:S01]  /*c890*/  STS.128 [R54], R40 ;  /* 0x0000002836007388 */ /* 0x0003e20000000c00 */
[----:B----4-:R-:W-:-:S02]  /*c8a0*/  FMUL2 R6, R6.F32x2.HI_LO, R53.F32 ;  /* 0x000000350606724a */ /* 0x010fc40001000000 */
        /* <DEDUP_REMOVED lines=35> */
[----:B---3--:R-:W-:Y:S02]  /*cae0*/  PRMT R48, R21, 0x5410, R22 ;  /* 0x0000541015307816 */ /* 0x008fe40000000016 */
[----:B------:R-:W-:Y:S01]  /*caf0*/  PRMT R49, R25, 0x5410, R26 ;  /* 0x0000541019317816 */ /* 0x000fe2000000001a */
[----:B------:R-:W-:Y:S01]  /*cb00*/  STS.128 [R39+0x2000], R44 ;  /* 0x0020002c27007388 */ /* 0x000fe20000000c00 */
[----:B------:R-:W-:Y:S02]  /*cb10*/  PRMT R50, R29, 0x5410, R30 ;  /* 0x000054101d327816 */ /* 0x000fe4000000001e */
[----:B------:R-:W-:Y:S02]  /*cb20*/  PRMT R51, R33, 0x5410, R34 ;  /* 0x0000541021337816 */ /* 0x000fe40000000022 */
[----:B------:R-:W3:Y:S03]  /*cb30*/  LDTM.x32 R4, tmem[UR4+0x160] ;  /* 0x00016004000479ee */ /* 0x000ee600082c0000 */
[----:B------:R4:W-:Y:S01]  /*cb40*/  STS.128 [R56+0x2000], R48 ;  /* 0x0020003038007388 */ /* 0x0009e20000000c00 */
        /* <DEDUP_REMOVED lines=32> */
[----:B-1----:R-:W-:Y:S02]  /*cd50*/  PRMT R40, R5, 0x5410, R6 ;  /* 0x0000541005287816 */ /* 0x002fe40000000006 */
[----:B------:R-:W-:Y:S02]  /*cd60*/  PRMT R41, R9, 0x5410, R10 ;  /* 0x0000541009297816 */ /* 0x000fe4000000000a */
[----:B------:R-:W-:Y:S02]  /*cd70*/  PRMT R42, R13, 0x5410, R14 ;  /* 0x000054100d2a7816 */ /* 0x000fe4000000000e */
[----:B------:R-:W-:-:S02]  /*cd80*/  PRMT R43, R17, 0x5410, R18 ;  /* 0x00005410112b7816 */ /* 0x000fc40000000012 */
[----:B----4-:R-:W-:Y:S02]  /*cd90*/  PRMT R48, R21, 0x5410, R22 ;  /* 0x0000541015307816 */ /* 0x010fe40000000016 */
[----:B------:R-:W-:Y:S01]  /*cda0*/  PRMT R49, R25, 0x5410, R26 ;  /* 0x0000541019317816 */ /* 0x000fe2000000001a */
[----:B------:R1:W-:Y:S01]  /*cdb0*/  STS.128 [R55+0x2000], R40 ;  /* 0x0020002837007388 */ /* 0x0003e20000000c00 */
[----:B------:R-:W-:Y:S02]  /*cdc0*/  PRMT R50, R29, 0x5410, R30 ;  /* 0x000054101d327816 */ /* 0x000fe4000000001e */
[----:B------:R-:W-:Y:S02]  /*cdd0*/  PRMT R51, R33, 0x5410, R34 ;  /* 0x0000541021337816 */ /* 0x000fe40000000022 */
[----:B------:R-:W3:Y:S03]  /*cde0*/  LDTM.x32 R4, tmem[UR4+0x180] ;  /* 0x00018004000479ee */ /* 0x000ee600082c0000 */
[----:B------:R-:W-:Y:S01]  /*cdf0*/  STS.128 [R54+0x2000], R48 ;  /* 0x0020003036007388 */ /* 0x000fe20000000c00 */
        /* <DEDUP_REMOVED lines=36> */
[----:B-1----:R-:W-:Y:S02]  /*d040*/  PRMT R40, R21, 0x5410, R22 ;  /* 0x0000541015287816 */ /* 0x002fe40000000016 */
[----:B------:R-:W-:Y:S01]  /*d050*/  PRMT R41, R25, 0x5410, R26 ;  /* 0x0000541019297816 */ /* 0x000fe2000000001a */
[----:B------:R-:W-:Y:S01]  /*d060*/  STS.128 [R39+0x4000], R44 ;  /* 0x0040002c27007388 */ /* 0x000fe20000000c00 */
[----:B------:R-:W-:Y:S02]  /*d070*/  PRMT R42, R29, 0x5410, R30 ;  /* 0x000054101d2a7816 */ /* 0x000fe4000000001e */
[----:B------:R-:W-:Y:S02]  /*d080*/  PRMT R43, R33, 0x5410, R34 ;  /* 0x00005410212b7816 */ /* 0x000fe40000000022 */
[----:B------:R-:W1:Y:S01]  /*d090*/  LDTM.x32 R4, tmem[UR4+0x1a0] ;  /* 0x0001a004000479ee */ /* 0x000e6200082c0000 */
[----:B------:R-:W3:Y:S02]  /*d0a0*/  LDCU UR4, c[0x0][0x380] ;  /* 0x00007000ff0477ac */ /* 0x000ee40008000800 */
[----:B------:R-:W-:Y:S01]  /*d0b0*/  STS.128 [R56+0x4000], R40 ;  /* 0x0040002838007388 */ /* 0x000fe20000000c00 */
[----:B---3--:R-:W-:Y:S01]  /*d0c0*/  UIADD3 UR4, UPT, UPT, -UR6, UR4, URZ ;  /* 0x0000000406047290 */ /* 0x008fe2000fffe1ff */
[----:B-1----:R-:W-:-:S05]  /*d0d0*/  FMUL2 R8, R8.F32x2.HI_LO, R53.F32 ;  /* 0x000000350808724a */ /* 0x002fca0001000000 */
[----:B------:R-:W-:Y:S01]  /*d0e0*/  ISETP.LT.AND P1, PT, R36, UR4, PT ;  /* 0x0000000424007c0c */ /* 0x000fe2000bf21270 */
        /* <DEDUP_REMOVED lines=28> */
[----:B------:R-:W-:Y:S01]  /*d2b0*/  F2FP.SATFINITE.E4M3.F32.PACK_AB_MERGE_C R30, R31, R30, RZ ;  /* 0x0000001e1f1e723e */ /* 0x000fe200048070ff */
[----:B-----5:R-:W-:Y:S01]  /*d2c0*/  @P0 FADD R15, R52, -8 ;  /* 0xc1000000340f0421 */ /* 0x020fe20000000000 */
[----:B------:R-:W-:-:S02]  /*d2d0*/  F2FP.SATFINITE.E4M3.F32.PACK_AB_MERGE_C R32, R33, R32, RZ ;  /* 0x000000202120723e */ /* 0x000fc400048070ff */
[----:B------:R-:W-:Y:S02]  /*d2e0*/  F2FP.SATFINITE.E4M3.F32.PACK_AB_MERGE_C R7, R35, R34, RZ ;  /* 0x000000222307723e */ /* 0x000fe400048070ff */
[----:B------:R-:W-:Y:S02]  /*d2f0*/  PRMT R9, R9, 0x5410, R10 ;  /* 0x0000541009097816 */ /* 0x000fe4000000000a */
[----:B------:R-:W-:Y:S02]  /*d300*/  PRMT R8, R5, 0x5410, R6 ;  /* 0x0000541005087816 */ /* 0x000fe40000000006 */
[----:B------:R-:W-:Y:S02]  /*d310*/  PRMT R10, R13, 0x5410, R14 ;  /* 0x000054100d0a7816 */ /* 0x000fe4000000000e */
[----:B------:R-:W-:Y:S01]  /*d320*/  PRMT R11, R16, 0x5410, R11 ;  /* 0x00005410100b7816 */ /* 0x000fe2000000000b */
[----:B------:R-:W1:Y:S01]  /*d330*/  @P0 LDC R13, c[0x0][0x600] ;  /* 0x00018000ff0d0b82 */ /* 0x000e620000000800 */
[----:B------:R-:W-:-:S02]  /*d340*/  PRMT R4, R21, 0x5410, R4 ;  /* 0x0000541015047816 */ /* 0x000fc40000000004 */
[----:B------:R-:W-:Y:S01]  /*d350*/  PRMT R5, R25, 0x5410, R26 ;  /* 0x0000541019057816 */ /* 0x000fe2000000001a */
[----:B------:R3:W-:Y:S01]  /*d360*/  STS.128 [R55+0x4000], R8 ;  /* 0x0040000837007388 */ /* 0x0007e20000000c00 */
[----:B------:R-:W-:Y:S02]  /*d370*/  PRMT R6, R29, 0x5410, R30 ;  /* 0x000054101d067816 */ /* 0x000fe4000000001e */
[----:B------:R-:W-:-:S05]  /*d380*/  PRMT R7, R32, 0x5410, R7 ;  /* 0x0000541020077816 */ /* 0x000fca0000000007 */
[----:B------:R4:W-:Y:S01]  /*d390*/  STS.128 [R54+0x4000], R4 ;  /* 0x0040000436007388 */ /* 0x0009e20000000c00 */
[----:B------:R5:W-:Y:S06]  /*d3a0*/  MEMBAR.ALL.CTA ;  /* 0x0000000000007992 */ /* 0x000bec0000008000 */
[----:B-----5:R-:W5:Y:S01]  /*d3b0*/  FENCE.VIEW.ASYNC.S ;  /* 0x00000000000073c6 */ /* 0x020f620000000000 */
[----:B-1----:R-:W-:Y:S01]  /*d3c0*/  @P0 FFMA R13, R38, R13, R15 ;  /* 0x0000000d260d0223 */ /* 0x002fe2000000000f */
[----:B---3--:R-:W-:Y:S01]  /*d3d0*/  IMAD.MOV.U32 R8, RZ, RZ, RZ ;  /* 0x000000ffff087224 */ /* 0x008fe200078e00ff */
[----:B-----5:R-:W-:Y:S01]  /*d3e0*/  SYNCS.ARRIVE.TRANS64.ART0 RZ, [R3+URZ+0x98], R0 ;  /* 0x0000980003ff79a7 */ /* 0x020fe200085000ff */
[----:B------:R1:W-:Y:S02]  /*d3f0*/  SYNCS.ARRIVE.TRANS64.ART0 RZ, [R3+URZ+0xd0], R0 ;  /* 0x0000d00003ff79a7 */ /* 0x0003e400085000ff */
[----:B-12---:R-:W-:-:S02]  /*d400*/  IMAD.MOV.U32 R0, RZ, RZ, -0x800000 ;  /* 0xff800000ff007424 */ /* 0x006fc400078e00ff */
[----:B------:R-:W-:Y:S01]  /*d410*/  @P0 FMUL R0, R13, 0.69314718246459960938 ;  /* 0x3f3172180d000820 */ /* 0x000fe20000400000 */
[----:B----4-:R-:W-:Y:S06]  /*d420*/  @!P1 BRA `(.L_x_56) ;  /* 0x0000000000509947 */ /* 0x010fec0003800000 */
[----:B------:R-:W1:Y:S01]  /*d430*/  LDC.64 R6, c[0x0][0x3c8] ;  /* 0x0000f200ff067b82 */ /* 0x000e620000000a00 */
[----:B------:R-:W-:Y:S01]  /*d440*/  USHF.R.S32.HI UR4, URZ, 0x1f, UR9 ;  /* 0x0000001fff047899 */ /* 0x000fe20008011409 */
[----:B------:R-:W-:Y:S01]  /*d450*/  MOV R37, RZ ;  /* 0x000000ff00257202 */ /* 0x000fe20000000f00 */
[----:B------:R-:W-:Y:S02]  /*d460*/  USHF.R.S32.HI UR7, URZ, 0x1f, UR6 ;  /* 0x0000001fff077899 */ /* 0x000fe40008011406 */
[----:B------:R-:W-:Y:S01]  /*d470*/  USHF.R.S32.HI UR8, URZ, 0x1f, UR31 ;  /* 0x0000001fff087899 */ /* 0x000fe2000801141f */
[----:B------:R-:W2:Y:S02]  /*d480*/  LDCU.64 UR10, c[0x0][0x358] ;  /* 0x00006b00ff0a77ac */ /* 0x000ea40008000a00 */
[----:B------:R-:W3:Y:S01]  /*d490*/  LDC.64 R4, c[0x0][0x3d0] ;  /* 0x0000f400ff047b82 */ /* 0x000ee20000000a00 */
[----:B-1----:R-:W-:-:S04]  /*d4a0*/  IMAD.WIDE.U32 R36, R6, UR9, R36 ;  /* 0x0000000906247c25 */ /* 0x002fc8000f8e0024 */
[----:B------:R-:W-:Y:S01]  /*d4b0*/  IMAD R6, R6, UR4, RZ ;  /* 0x0000000406067c24 */ /* 0x000fe2000f8e02ff */
[----:B------:R-:W1:Y:S03]  /*d4c0*/  LDCU.64 UR4, c[0x0][0x3b0] ;  /* 0x00007600ff0477ac */ /* 0x000e660008000a00 */
[----:B------:R-:W-:Y:S01]  /*d4d0*/  IMAD R7, R7, UR9, R6 ;  /* 0x0000000907077c24 */ /* 0x000fe2000f8e0206 */
[----:B------:R-:W-:Y:S01]  /*d4e0*/  IADD3 R6, P0, PT, R36, UR6, RZ ;  /* 0x0000000624067c10 */ /* 0x000fe2000ff1e0ff */
[----:B---3--:R-:W-:-:S03]  /*d4f0*/  IMAD R2, R4, UR8, RZ ;  /* 0x0000000804027c24 */ /* 0x008fc6000f8e02ff */
[----:B------:R-:W-:Y:S01]  /*d500*/  IADD3.X R7, PT, PT, R37, UR7, R7, P0, !PT ;  /* 0x0000000725077c10 */ /* 0x000fe200087fe407 */
[----:B------:R-:W-:Y:S02]  /*d510*/  IMAD R2, R5, UR31, R2 ;  /* 0x0000001f05027c24 */ /* 0x000fe4000f8e0202 */
[----:B------:R-:W-:-:S05]  /*d520*/  IMAD.WIDE.U32 R6, R4, UR31, R6 ;  /* 0x0000001f04067c25 */ /* 0x000fca000f8e0006 */
[----:B------:R-:W-:Y:S02]  /*d530*/  IADD3 R5, PT, PT, R7, R2, RZ ;  /* 0x0000000207057210 */ /* 0x000fe40007ffe0ff */
[----:B-1----:R-:W-:-:S04]  /*d540*/  LEA R4, P0, R6, UR4, 0x2 ;  /* 0x0000000406047c11 */ /* 0x002fc8000f8010ff */
[----:B------:R-:W-:-:S05]  /*d550*/  LEA.HI.X R5, R6, UR5, R5, 0x2, P0 ;  /* 0x0000000506057c11 */ /* 0x000fca00080f1405 */
[----:B--2---:R1:W-:Y:S04]  /*d560*/  STG.E desc[UR10][R4.64], R0 ;  /* 0x0000000004007986 */ /* 0x0043e8000c10190a */
.L_x_56:
[----:B------:R-:W-:Y:S05]  /*d570*/  BSYNC.RECONVERGENT B0 ;  /* 0x0000000000007941 */ /* 0x000fea0003800200 */
.L_x_50:
[----:B------:R-:W-:-:S04]  /*d580*/  SHF.L.U32 R8, R8, 0x1f, RZ ;  /* 0x0000001f08087819 */ /* 0x000fc800000006ff */
[----:B------:R-:W2:Y:S02]  /*d590*/  SYNCS.PHASECHK.TRANS64.TRYWAIT P0, [R3+URZ+0xd8], R8 ;  /* 0x0000d808030075a7 */ /* 0x000ea400080011ff */
[----:B--2---:R-:W-:Y:S05]  /*d5a0*/  @!P0 BRA `(.L_x_57) ;  /* 0x0000000800ec8947 */ /* 0x004fea0003800000 */
.L_x_112:
[----:B------:R-:W-:Y:S06]  /*d5b0*/  BAR.ARV 0x2, 0x120 ;  /* 0x0084800000007b1d */ /* 0x000fec0000002000 */
[----:B------:R-:W-:Y:S05]  /*d5c0*/  EXIT ;  /* 0x000000000000794d */ /* 0x000fea0003800000 */
.L_x_6:
[----:B------:R-:W-:-:S07]  /*d5d0*/  MOV R3, UR4 ;  /* 0x0000000400037c02 */ /* 0x000fce0008000f00 */
.L_x_58:
[----:B-1----:R1:W2:Y:S02]  /*d5e0*/  SYNCS.PHASECHK.TRANS64.TRYWAIT P0, [R3+URZ+0xd0], RZ ;  /* 0x0000d0ff030075a7 */ /* 0x0022a400080011ff */
[----:B--2---:R-:W-:Y:S05]  /*d5f0*/  @!P0 NANOSLEEP.SYNCS 0x989680 ;  /* 0x009896800000895d */ /* 0x004fea0003900000 */
[----:B------:R-:W2:Y:S02]  /*d600*/  @!P0 SYNCS.PHASECHK.TRANS64 P0, [R3+URZ+0xd0], RZ ;  /* 0x0000d0ff030085a7 */ /* 0x000ea400080010ff */
[----:B--2---:R-:W-:Y:S05]  /*d610*/  @!P0 BRA `(.L_x_58) ;  /* 0xfffffffc00f08947 */ /* 0x004fea000383ffff */
[----:B------:R-:W-:Y:S05]  /*d620*/  BRA `(.L_x_59) ;  /* 0xffffff3400347947 */ /* 0x000fea000383ffff */
.L_x_12:
[----:B------:R-:W-:-:S07]  /*d630*/  MOV R3, UR4 ;  /* 0x0000000400037c02 */ /* 0x000fce0008000f00 */
.L_x_60:
[----:B--2---:R2:W3:Y:S02]  /*d640*/  SYNCS.PHASECHK.TRANS64.TRYWAIT P0, [R3+URZ], RZ ;  /* 0x000000ff030075a7 */ /* 0x0044e400080011ff */
[----:B---3--:R-:W-:Y:S05]  /*d650*/  @!P0 NANOSLEEP.SYNCS 0x989680 ;  /* 0x009896800000895d */ /* 0x008fea0003900000 */
[----:B------:R-:W3:Y:S02]  /*d660*/  @!P0 SYNCS.PHASECHK.TRANS64 P0, [R3+URZ], RZ ;  /* 0x000000ff030085a7 */ /* 0x000ee400080010ff */
[----:B---3--:R-:W-:Y:S05]  /*d670*/  @!P0 BRA `(.L_x_60) ;  /* 0xfffffffc00f08947 */ /* 0x008fea000383ffff */
[----:B------:R-:W-:Y:S05]  /*d680*/  BRA `(.L_x_61) ;  /* 0xffffff3800b07947 */ /* 0x000fea000383ffff */
.L_x_13:
[----:B------:R-:W-:-:S07]  /*d690*/  MOV R3, UR4 ;  /* 0x0000000400037c02 */ /* 0x000fce0008000f00 */
.L_x_62:
[----:B--2---:R2:W3:Y:S02]  /*d6a0*/  SYNCS.PHASECHK.TRANS64.TRYWAIT P0, [R3+URZ+0x10], RZ ;  /* 0x000010ff030075a7 */ /* 0x0044e400080011ff */
[----:B---3--:R-:W-:Y:S05]  /*d6b0*/  @!P0 NANOSLEEP.SYNCS 0x989680 ;  /* 0x009896800000895d */ /* 0x008fea0003900000 */
[----:B------:R-:W3:Y:S02]  /*d6c0*/  @!P0 SYNCS.PHASECHK.TRANS64 P0, [R3+URZ+0x10], RZ ;  /* 0x000010ff030085a7 */ /* 0x000ee400080010ff */
[----:B---3--:R-:W-:Y:S05]  /*d6d0*/  @!P0 BRA `(.L_x_62) ;  /* 0xfffffffc00f08947 */ /* 0x008fea000383ffff */
[----:B------:R-:W-:Y:S05]  /*d6e0*/  BRA `(.L_x_63) ;  /* 0xffffff3c00d07947 */ /* 0x000fea000383ffff */
.L_x_15:
[----:B------:R-:W-:Y:S02]  /*d6f0*/  MOV R9, UR12 ;  /* 0x0000000c00097c02 */ /* 0x000fe40008000f00 */
[----:B------:R-:W-:Y:S07]  /*d700*/  MOV R10, R11 ;  /* 0x0000000b000a7202 */ /* 0x000fee0000000f00 */
.L_x_64:
[----:B--2---:R2:W3:Y:S02]  /*d710*/  SYNCS.PHASECHK.TRANS64.TRYWAIT P0, [R9+URZ+0x10], R11 ;  /* 0x0000100b090075a7 */ /* 0x0044e400080011ff */
[----:B---3--:R-:W-:Y:S05]  /*d720*/  @!P0 NANOSLEEP.SYNCS 0x989680 ;  /* 0x009896800000895d */ /* 0x008fea0003900000 */
[----:B------:R-:W3:Y:S02]  /*d730*/  @!P0 SYNCS.PHASECHK.TRANS64 P0, [R9+URZ+0x10], R11 ;  /* 0x0000100b090085a7 */ /* 0x000ee400080010ff */
[----:B---3--:R-:W-:Y:S05]  /*d740*/  @!P0 BRA `(.L_x_64) ;  /* 0xfffffffc00f08947 */ /* 0x008fea000383ffff */
[----:B------:R-:W-:Y:S05]  /*d750*/  BRA `(.L_x_65) ;  /* 0xffffff4000807947 */ /* 0x000fea000383ffff */
.L_x_16:
[----:B------:R-:W-:Y:S02]  /*d760*/  MOV R9, UR4 ;  /* 0x0000000400097c02 */ /* 0x000fe40008000f00 */
[----:B------:R-:W-:Y:S07]  /*d770*/  MOV R13, R12 ;  /* 0x0000000c000d7202 */ /* 0x000fee0000000f00 */
.L_x_66:
[----:B--2---:R2:W3:Y:S02]  /*d780*/  SYNCS.PHASECHK.TRANS64.TRYWAIT P0, [R9+URZ+0x98], R13 ;  /* 0x0000980d090075a7 */ /* 0x0044e400080011ff */
[----:B---3--:R-:W-:Y:S05]  /*d790*/  @!P0 NANOSLEEP.SYNCS 0x989680 ;  /* 0x009896800000895d */ /* 0x008fea0003900000 */
[----:B------:R-:W3:Y:S02]  /*d7a0*/  @!P0 SYNCS.PHASECHK.TRANS64 P0, [R9+URZ+0x98], R13 ;  /* 0x0000980d090085a7 */ /* 0x000ee400080010ff */
[----:B---3--:R-:W-:Y:S05]  /*d7b0*/  @!P0 BRA `(.L_x_66) ;  /* 0xfffffffc00f08947 */ /* 0x008fea000383ffff */
[----:B------:R-:W-:Y:S05]  /*d7c0*/  BRA `(.L_x_67) ;  /* 0xffffff4000cc7947 */ /* 0x000fea000383ffff */
.L_x_17:
[----:B------:R-:W-:Y:S02]  /*d7d0*/  MOV R9, UR4 ;  /* 0x0000000400097c02 */ /* 0x000fe40008000f00 */
[----:B------:R-:W-:Y:S07]  /*d7e0*/  MOV R13, R12 ;  /* 0x0000000c000d7202 */ /* 0x000fee0000000f00 */
.L_x_68:
[----:B--2---:R2:W3:Y:S02]  /*d7f0*/  SYNCS.PHASECHK.TRANS64.TRYWAIT P0, [R9+URZ+0xa0], R13 ;  /* 0x0000a00d090075a7 */ /* 0x0044e400080011ff */
[----:B---3--:R-:W-:Y:S05]  /*d800*/  @!P0 NANOSLEEP.SYNCS 0x989680 ;  /* 0x009896800000895d */ /* 0x008fea0003900000 */
[----:B------:R-:W3:Y:S02]  /*d810*/  @!P0 SYNCS.PHASECHK.TRANS64 P0, [R9+URZ+0xa0], R13 ;  /* 0x0000a00d090085a7 */ /* 0x000ee400080010ff */
[----:B---3--:R-:W-:Y:S05]  /*d820*/  @!P0 BRA `(.L_x_68) ;  /* 0xfffffffc00f08947 */ /* 0x008fea000383ffff */
[----:B------:R-:W-:Y:S05]  /*d830*/  BRA `(.L_x_69) ;  /* 0xffffff4000f47947 */ /* 0x000fea000383ffff */
.L_x_18:
[----:B--2---:R-:W-:Y:S02]  /*d840*/  MOV R9, UR26 ;  /* 0x0000001a00097c02 */ /* 0x004fe40008000f00 */
[----:B------:R-:W-:Y:S07]  /*d850*/  MOV R10, R11 ;  /* 0x0000000b000a7202 */ /* 0x000fee0000000f00 */
.L_x_70:
[----:B--2---:R2:W3:Y:S02]  /*d860*/  SYNCS.PHASECHK.TRANS64.TRYWAIT P0, [R9+URZ+0x10], R11 ;  /* 0x0000100b090075a7 */ /* 0x0044e400080011ff */
[----:B---3--:R-:W-:Y:S05]  /*d870*/  @!P0 NANOSLEEP.SYNCS 0x989680 ;  /* 0x009896800000895d */ /* 0x008fea0003900000 */
[----:B------:R-:W3:Y:S02]  /*d880*/  @!P0 SYNCS.PHASECHK.TRANS64 P0, [R9+URZ+0x10], R11 ;  /* 0x0000100b090085a7 */ /* 0x000ee400080010ff */
[----:B---3--:R-:W-:Y:S05]  /*d890*/  @!P0 BRA `(.L_x_70) ;  /* 0xfffffffc00f08947 */ /* 0x008fea000383ffff */
[----:B------:R-:W-:Y:S05]  /*d8a0*/  BRA `(.L_x_71) ;  /* 0xffffff4000f07947 */ /* 0x000fea000383ffff */
.L_x_20:
[----:B--2---:R-:W-:Y:S02]  /*d8b0*/  MOV R3, UR8 ;  /* 0x0000000800037c02 */ /* 0x004fe40008000f00 */
[----:B------:R-:W-:-:S07]  /*d8c0*/  MOV R15, R14 ;  /* 0x0000000e000f7202 */ /* 0x000fce0000000f00 */
.L_x_72:
[----:B--2---:R2:W3:Y:S02]  /*d8d0*/  SYNCS.PHASECHK.TRANS64.TRYWAIT P0, [R3+URZ+0x10], R15 ;  /* 0x0000100f030075a7 */ /* 0x0044e400080011ff */
[----:B---3--:R-:W-:Y:S05]  /*d8e0*/  @!P0 NANOSLEEP.SYNCS 0x989680 ;  /* 0x009896800000895d */ /* 0x008fea0003900000 */
[----:B------:R-:W3:Y:S02]  /*d8f0*/  @!P0 SYNCS.PHASECHK.TRANS64 P0, [R3+URZ+0x10], R15 ;  /* 0x0000100f030085a7 */ /* 0x000ee400080010ff */
[----:B---3--:R-:W-:Y:S05]  /*d900*/  @!P0 BRA `(.L_x_72) ;  /* 0xfffffffc00f08947 */ /* 0x008fea000383ffff */
[----:B------:R-:W-:Y:S05]  /*d910*/  BRA `(.L_x_73) ;  /* 0xffffff4400947947 */ /* 0x000fea000383ffff */
.L_x_21:
[----:B------:R-:W-:Y:S02]  /*d920*/  MOV R3, UR4 ;  /* 0x0000000400037c02 */ /* 0x000fe40008000f00 */
[----:B------:R-:W-:-:S07]  /*d930*/  MOV R7, R6 ;  /* 0x0000000600077202 */ /* 0x000fce0000000f00 */
.L_x_74:
[----:B--2---:R2:W3:Y:S02]  /*d940*/  SYNCS.PHASECHK.TRANS64.TRYWAIT P0, [R3+URZ+0x98], R7 ;  /* 0x00009807030075a7 */ /* 0x0044e400080011ff */
[----:B---3--:R-:W-:Y:S05]  /*d950*/  @!P0 NANOSLEEP.SYNCS 0x989680 ;  /* 0x009896800000895d */ /* 0x008fea0003900000 */
[----:B------:R-:W3:Y:S02]  /*d960*/  @!P0 SYNCS.PHASECHK.TRANS64 P0, [R3+URZ+0x98], R7 ;  /* 0x00009807030085a7 */ /* 0x000ee400080010ff */
[----:B---3--:R-:W-:Y:S05]  /*d970*/  @!P0 BRA `(.L_x_74) ;  /* 0xfffffffc00f08947 */ /* 0x008fea000383ffff */
[----:B------:R-:W-:Y:S05]  /*d980*/  BRA `(.L_x_75) ;  /* 0xffffff4400f87947 */ /* 0x000fea000383ffff */
.L_x_22:
[----:B------:R-:W-:Y:S02]  /*d990*/  MOV R3, UR16 ;  /* 0x0000001000037c02 */ /* 0x000fe40008000f00 */
[----:B------:R-:W-:-:S07]  /*d9a0*/  MOV R7, R6 ;  /* 0x0000000600077202 */ /* 0x000fce0000000f00 */
.L_x_76:
[----:B--2---:R2:W3:Y:S02]  /*d9b0*/  SYNCS.PHASECHK.TRANS64.TRYWAIT P0, [R3+URZ+0xa0], R7 ;  /* 0x0000a007030075a7 */ /* 0x0044e400080011ff */
[----:B---3--:R-:W-:Y:S05]  /*d9c0*/  @!P0 NANOSLEEP.SYNCS 0x989680 ;  /* 0x009896800000895d */ /* 0x008fea0003900000 */
[----:B------:R-:W3:Y:S02]  /*d9d0*/  @!P0 SYNCS.PHASECHK.TRANS64 P0, [R3+URZ+0xa0], R7 ;  /* 0x0000a007030085a7 */ /* 0x000ee400080010ff */
[----:B---3--:R-:W-:Y:S05]  /*d9e0*/  @!P0 BRA `(.L_x_76) ;  /* 0xfffffffc00f08947 */ /* 0x008fea000383ffff */
[----:B------:R-:W-:Y:S05]  /*d9f0*/  BRA `(.L_x_77) ;  /* 0xffffff48000c7947 */ /* 0x000fea000383ffff */
.L_x_28:
[----:B------:R-:W-:Y:S01]  /*da00*/  HFMA2 R6, -RZ, RZ, -0.0 , 0 ;  /* 0x80000000ff067431 */ /* 0x000fe200000001ff */
[----:B------:R-:W-:Y:S02]  /*da10*/  MOV R3, UR25 ;  /* 0x0000001900037c02 */ /* 0x000fe40008000f00 */
[----:B------:R-:W-:-:S07]  /*da20*/  MOV R7, 0x80000000 ;  /* 0x8000000000077802 */ /* 0x000fce0000000f00 */
.L_x_78:
[----:B-1----:R1:W2:Y:S02]  /*da30*/  SYNCS.PHASECHK.TRANS64.TRYWAIT P0, [R3+URZ+0x50], R7 ;  /* 0x00005007030075a7 */ /* 0x0022a400080011ff */
[----:B--2---:R-:W-:Y:S05]  /*da40*/  @!P0 NANOSLEEP.SYNCS 0x989680 ;  /* 0x009896800000895d */ /* 0x004fea0003900000 */
[----:B------:R-:W2:Y:S02]  /*da50*/  @!P0 SYNCS.PHASECHK.TRANS64 P0, [R3+URZ+0x50], R7 ;  /* 0x00005007030085a7 */ /* 0x000ea400080010ff */
[----:B--2---:R-:W-:Y:S05]  /*da60*/  @!P0 BRA `(.L_x_78) ;  /* 0xfffffffc00f08947 */ /* 0x004fea000383ffff */
[----:B------:R-:W-:Y:S05]  /*da70*/  BRA `(.L_x_79) ;  /* 0xffffff5000507947 */ /* 0x000fea000383ffff */
.L_x_29:
[----:B------:R-:W-:Y:S01]  /*da80*/  HFMA2 R6, -RZ, RZ, -0.0 , 0 ;  /* 0x80000000ff067431 */ /* 0x000fe200000001ff */
[----:B------:R-:W-:Y:S02]  /*da90*/  MOV R3, UR25 ;  /* 0x0000001900037c02 */ /* 0x000fe40008000f00 */
[----:B------:R-:W-:-:S07]  /*daa0*/  MOV R7, 0x80000000 ;  /* 0x8000000000077802 */ /* 0x000fce0000000f00 */
.L_x_80:
[----:B-1----:R1:W2:Y:S02]  /*dab0*/  SYNCS.PHASECHK.TRANS64.TRYWAIT P0, [R3+URZ+0x8], R7 ;  /* 0x00000807030075a7 */ /* 0x0022a400080011ff */
[----:B--2---:R-:W-:Y:S05]  /*dac0*/  @!P0 NANOSLEEP.SYNCS 0x989680 ;  /* 0x009896800000895d */ /* 0x004fea0003900000 */
[----:B------:R-:W2:Y:S02]  /*dad0*/  @!P0 SYNCS.PHASECHK.TRANS64 P0, [R3+URZ+0x8], R7 ;  /* 0x00000807030085a7 */ /* 0x000ea400080010ff */
[----:B--2---:R-:W-:Y:S05]  /*dae0*/  @!P0 BRA `(.L_x_80) ;  /* 0xfffffffc00f08947 */ /* 0x004fea000383ffff */
[----:B------:R-:W-:Y:S05]  /*daf0*/  BRA `(.L_x_81) ;  /* 0xffffff5000c47947 */ /* 0x000fea000383ffff */
.L_x_30:
[----:B------:R-:W-:Y:S01]  /*db00*/  HFMA2 R4, -RZ, RZ, -0.0 , 0 ;  /* 0x80000000ff047431 */ /* 0x000fe200000001ff */
[----:B------:R-:W-:Y:S02]  /*db10*/  MOV R3, UR25 ;  /* 0x0000001900037c02 */ /* 0x000fe40008000f00 */
[----:B------:R-:W-:-:S07]  /*db20*/  MOV R5, 0x80000000 ;  /* 0x8000000000057802 */ /* 0x000fce0000000f00 */
.L_x_82:
[----:B-1----:R1:W2:Y:S02]  /*db30*/  SYNCS.PHASECHK.TRANS64.TRYWAIT P0, [R3+URZ+0x58], R5 ;  /* 0x00005805030075a7 */ /* 0x0022a400080011ff */
[----:B--2---:R-:W-:Y:S05]  /*db40*/  @!P0 NANOSLEEP.SYNCS 0x989680 ;  /* 0x009896800000895d */ /* 0x004fea0003900000 */
[----:B------:R-:W2:Y:S02]  /*db50*/  @!P0 SYNCS.PHASECHK.TRANS64 P0, [R3+URZ+0x58], R5 ;  /* 0x00005805030085a7 */ /* 0x000ea400080010ff */
[----:B--2---:R-:W-:Y:S05]  /*db60*/  @!P0 BRA `(.L_x_82) ;  /* 0xfffffffc00f08947 */ /* 0x004fea000383ffff */
[----:B------:R-:W-:Y:S05]  /*db70*/  BRA `(.L_x_83) ;  /* 0xffffff5400247947 */ /* 0x000fea000383ffff */
.L_x_31:
[----:B------:R-:W-:Y:S02]  /*db80*/  MOV R3, UR5 ;  /* 0x0000000500037c02 */ /* 0x000fe40008000f00 */
[----:B------:R-:W-:-:S07]  /*db90*/  MOV R9, R8 ;  /* 0x0000000800097202 */ /* 0x000fce0000000f00 */
.L_x_84:
[----:B-1----:R1:W2:Y:S02]  /*dba0*/  SYNCS.PHASECHK.TRANS64.TRYWAIT P0, [R3+URZ+0x50], R9 ;  /* 0x00005009030075a7 */ /* 0x0022a400080011ff */
[----:B--2---:R-:W-:Y:S05]  /*dbb0*/  @!P0 NANOSLEEP.SYNCS 0x989680 ;  /* 0x009896800000895d */ /* 0x004fea0003900000 */
[----:B------:R-:W2:Y:S02]  /*dbc0*/  @!P0 SYNCS.PHASECHK.TRANS64 P0, [R3+URZ+0x50], R9 ;  /* 0x00005009030085a7 */ /* 0x000ea400080010ff */
[----:B--2---:R-:W-:Y:S05]  /*dbd0*/  @!P0 BRA `(.L_x_84) ;  /* 0xfffffffc00f08947 */ /* 0x004fea000383ffff */
[----:B------:R-:W-:Y:S05]  /*dbe0*/  BRA `(.L_x_85) ;  /* 0xffffff5400f87947 */ /* 0x000fea000383ffff */
.L_x_32:
[----:B------:R-:W-:Y:S02]  /*dbf0*/  MOV R3, UR5 ;  /* 0x0000000500037c02 */ /* 0x000fe40008000f00 */
[----:B------:R-:W-:-:S07]  /*dc00*/  MOV R9, R8 ;  /* 0x0000000800097202 */ /* 0x000fce0000000f00 */
.L_x_86:
[----:B-1----:R1:W2:Y:S02]  /*dc10*/  SYNCS.PHASECHK.TRANS64.TRYWAIT P0, [R3+URZ+0x50], R9 ;  /* 0x00005009030075a7 */ /* 0x0022a400080011ff */
[----:B--2---:R-:W-:Y:S05]  /*dc20*/  @!P0 NANOSLEEP.SYNCS 0x989680 ;  /* 0x009896800000895d */ /* 0x004fea0003900000 */
[----:B------:R-:W2:Y:S02]  /*dc30*/  @!P0 SYNCS.PHASECHK.TRANS64 P0, [R3+URZ+0x50], R9 ;  /* 0x00005009030085a7 */ /* 0x000ea400080010ff */
[----:B--2---:R-:W-:Y:S05]  /*dc40*/  @!P0 BRA `(.L_x_86) ;  /* 0xfffffffc00f08947 */ /* 0x004fea000383ffff */
[----:B------:R-:W-:Y:S05]  /*dc50*/  BRA `(.L_x_87) ;  /* 0xffffff5800487947 */ /* 0x000fea000383ffff */
.L_x_34:
[----:B-1----:R-:W-:Y:S02]  /*dc60*/  MOV R3, UR5 ;  /* 0x0000000500037c02 */ /* 0x002fe40008000f00 */
[----:B------:R-:W-:-:S07]  /*dc70*/  MOV R5, R4 ;  /* 0x0000000400057202 */ /* 0x000fce0000000f00 */
.L_x_88:
[----:B-1----:R1:W2:Y:S02]  /*dc80*/  SYNCS.PHASECHK.TRANS64.TRYWAIT P0, [R3+URZ+0x50], R5 ;  /* 0x00005005030075a7 */ /* 0x0022a400080011ff */
[----:B--2---:R-:W-:Y:S05]  /*dc90*/  @!P0 NANOSLEEP.SYNCS 0x989680 ;  /* 0x009896800000895d */ /* 0x004fea0003900000 */
[----:B------:R-:W2:Y:S02]  /*dca0*/  @!P0 SYNCS.PHASECHK.TRANS64 P0, [R3+URZ+0x50], R5 ;  /* 0x00005005030085a7 */ /* 0x000ea400080010ff */
[----:B--2---:R-:W-:Y:S05]  /*dcb0*/  @!P0 BRA `(.L_x_88) ;  /* 0xfffffffc00f08947 */ /* 0x004fea000383ffff */
[----:B------:R-:W-:Y:S05]  /*dcc0*/  BRA `(.L_x_89) ;  /* 0xffffff5c00387947 */ /* 0x000fea000383ffff */
.L_x_35:
[----:B------:R-:W-:Y:S02]  /*dcd0*/  MOV R3, UR4 ;  /* 0x0000000400037c02 */ /* 0x000fe40008000f00 */
[----:B------:R-:W-:-:S07]  /*dce0*/  MOV R7, R6 ;  /* 0x0000000600077202 */ /* 0x000fce0000000f00 */
.L_x_90:
[----:B-1----:R1:W2:Y:S02]  /*dcf0*/  SYNCS.PHASECHK.TRANS64.TRYWAIT P0, [R3+URZ+0x8], R7 ;  /* 0x00000807030075a7 */ /* 0x0022a400080011ff */
[----:B--2---:R-:W-:Y:S05]  /*dd00*/  @!P0 NANOSLEEP.SYNCS 0x989680 ;  /* 0x009896800000895d */ /* 0x004fea0003900000 */
[----:B------:R-:W2:Y:S02]  /*dd10*/  @!P0 SYNCS.PHASECHK.TRANS64 P0, [R3+URZ+0x8], R7 ;  /* 0x00000807030085a7 */ /* 0x000ea400080010ff */
[----:B--2---:R-:W-:Y:S05]  /*dd20*/  @!P0 BRA `(.L_x_90) ;  /* 0xfffffffc00f08947 */ /* 0x004fea000383ffff */
[----:B------:R-:W-:Y:S05]  /*dd30*/  BRA `(.L_x_91) ;  /* 0xffffff5c00347947 */ /* 0x000fea000383ffff */
.L_x_38:
[----:B------:R-:W-:Y:S01]  /*dd40*/  HFMA2 R4, -RZ, RZ, -0.0 , 0 ;  /* 0x80000000ff047431 */ /* 0x000fe200000001ff */
[----:B------:R-:W-:Y:S02]  /*dd50*/  MOV R3, UR4 ;  /* 0x0000000400037c02 */ /* 0x000fe40008000f00 */
[----:B------:R-:W-:-:S07]  /*dd60*/  MOV R5, 0x80000000 ;  /* 0x8000000000057802 */ /* 0x000fce0000000f00 */
.L_x_92:
[----:B-1----:R1:W2:Y:S02]  /*dd70*/  SYNCS.PHASECHK.TRANS64.TRYWAIT P0, [R3+URZ+0xc8], R5 ;  /* 0x0000c805030075a7 */ /* 0x0022a400080011ff */
[----:B--2---:R-:W-:Y:S05]  /*dd80*/  @!P0 NANOSLEEP.SYNCS 0x989680 ;  /* 0x009896800000895d */ /* 0x004fea0003900000 */
[----:B------:R-:W2:Y:S02]  /*dd90*/  @!P0 SYNCS.PHASECHK.TRANS64 P0, [R3+URZ+0xc8], R5 ;  /* 0x0000c805030085a7 */ /* 0x000ea400080010ff */
[----:B--2---:R-:W-:Y:S05]  /*dda0*/  @!P0 BRA `(.L_x_92) ;  /* 0xfffffffc00f08947 */ /* 0x004fea000383ffff */
[----:B------:R-:W-:Y:S05]  /*ddb0*/  BRA `(.L_x_93) ;  /* 0xffffff5c00947947 */ /* 0x000fea000383ffff */
.L_x_39:
[----:B------:R-:W-:-:S07]  /*ddc0*/  MOV R4, UR4 ;  /* 0x0000000400047c02 */ /* 0x000fce0008000f00 */
.L_x_94:
[----:B-1----:R1:W2:Y:S02]  /*ddd0*/  SYNCS.PHASECHK.TRANS64.TRYWAIT P0, [R4+URZ+0x90], RZ ;  /* 0x000090ff040075a7 */ /* 0x0022a400080011ff */
[----:B--2---:R-:W-:Y:S05]  /*dde0*/  @!P0 NANOSLEEP.SYNCS 0x989680 ;  /* 0x009896800000895d */ /* 0x004fea0003900000 */
[----:B------:R-:W2:Y:S02]  /*ddf0*/  @!P0 SYNCS.PHASECHK.TRANS64 P0, [R4+URZ+0x90], RZ ;  /* 0x000090ff040085a7 */ /* 0x000ea400080010ff */
[----:B--2---:R-:W-:Y:S05]  /*de00*/  @!P0 BRA `(.L_x_94) ;  /* 0xfffffffc00f08947 */ /* 0x004fea000383ffff */
[----:B------:R-:W-:Y:S05]  /*de10*/  BRA `(.L_x_95) ;  /* 0xffffff6000487947 */ /* 0x000fea000383ffff */
.L_x_40:
[----:B------:R-:W-:-:S07]  /*de20*/  MOV R4, UR4 ;  /* 0x0000000400047c02 */ /* 0x000fce0008000f00 */
.L_x_96:
[----:B-1----:R1:W2:Y:S02]  /*de30*/  SYNCS.PHASECHK.TRANS64.TRYWAIT P1, [R4+URZ+0xc8], RZ ;  /* 0x0000c8ff040075a7 */ /* 0x0022a400080211ff */
[----:B--2---:R-:W-:Y:S05]  /*de40*/  @!P1 NANOSLEEP.SYNCS 0x989680 ;  /* 0x009896800000995d */ /* 0x004fea0003900000 */
[----:B------:R-:W2:Y:S02]  /*de50*/  @!P1 SYNCS.PHASECHK.TRANS64 P1, [R4+URZ+0xc8], RZ ;  /* 0x0000c8ff040095a7 */ /* 0x000ea400080210ff */
[----:B--2---:R-:W-:Y:S05]  /*de60*/  @!P1 BRA `(.L_x_96) ;  /* 0xfffffffc00f09947 */ /* 0x004fea000383ffff */
[----:B------:R-:W-:Y:S05]  /*de70*/  BRA `(.L_x_97) ;  /* 0xffffff88003c7947 */ /* 0x000fea000383ffff */
.L_x_42:
[----:B-1----:R-:W-:Y:S02]  /*de80*/  MOV R4, UR4 ;  /* 0x0000000400047c02 */ /* 0x002fe40008000f00 */
[----:B------:R-:W-:-:S07]  /*de90*/  MOV R7, R6 ;  /* 0x0000000600077202 */ /* 0x000fce0000000f00 */
.L_x_98:
[----:B-1----:R1:W2:Y:S02]  /*dea0*/  SYNCS.PHASECHK.TRANS64.TRYWAIT P0, [R4+URZ+0x90], R7 ;  /* 0x00009007040075a7 */ /* 0x0022a400080011ff */
[----:B--2---:R-:W-:Y:S05]  /*deb0*/  @!P0 NANOSLEEP.SYNCS 0x989680 ;  /* 0x009896800000895d */ /* 0x004fea0003900000 */
[----:B------:R-:W2:Y:S02]  /*dec0*/  @!P0 SYNCS.PHASECHK.TRANS64 P0, [R4+URZ+0x90], R7 ;  /* 0x00009007040085a7 */ /* 0x000ea400080010ff */
[----:B--2---:R-:W-:Y:S05]  /*ded0*/  @!P0 BRA `(.L_x_98) ;  /* 0xfffffffc00f08947 */ /* 0x004fea000383ffff */
[----:B------:R-:W-:Y:S05]  /*dee0*/  BRA `(.L_x_99) ;  /* 0xffffff8800647947 */ /* 0x000fea000383ffff */
.L_x_43:
[----:B------:R-:W-:Y:S02]  /*def0*/  MOV R4, UR4 ;  /* 0x0000000400047c02 */ /* 0x000fe40008000f00 */
[----:B------:R-:W-:-:S07]  /*df00*/  MOV R155, R154 ;  /* 0x0000009a009b7202 */ /* 0x000fce0000000f00 */
.L_x_100:
[----:B-1----:R1:W2:Y:S02]  /*df10*/  SYNCS.PHASECHK.TRANS64.TRYWAIT P0, [R4+URZ+0xc8], R155 ;  /* 0x0000c89b040075a7 */ /* 0x0022a400080011ff */
[----:B--2---:R-:W-:Y:S05]  /*df20*/  @!P0 NANOSLEEP.SYNCS 0x989680 ;  /* 0x009896800000895d */ /* 0x004fea0003900000 */
[----:B------:R-:W2:Y:S02]  /*df30*/  @!P0 SYNCS.PHASECHK.TRANS64 P0, [R4+URZ+0xc8], R155 ;  /* 0x0000c89b040085a7 */ /* 0x000ea400080010ff */
[----:B--2---:R-:W-:Y:S05]  /*df40*/  @!P0 BRA `(.L_x_100) ;  /* 0xfffffffc00f08947 */ /* 0x004fea000383ffff */
[----:B------:R-:W-:Y:S05]  /*df50*/  BRA `(.L_x_101) ;  /* 0xffffffac00407947 */ /* 0x000fea000383ffff */
.L_x_46:
[----:B------:R-:W-:Y:S02]  /*df60*/  MOV R4, UR8 ;  /* 0x0000000800047c02 */ /* 0x000fe40008000f00 */
[----:B------:R-:W-:-:S07]  /*df70*/  MOV R7, R6 ;  /* 0x0000000600077202 */ /* 0x000fce0000000f00 */
.L_x_102:
[----:B-1----:R1:W2:Y:S02]  /*df80*/  SYNCS.PHASECHK.TRANS64.TRYWAIT P0, [R4+URZ+0x90], R7 ;  /* 0x00009007040075a7 */ /* 0x0022a400080011ff */
[----:B--2---:R-:W-:Y:S05]  /*df90*/  @!P0 NANOSLEEP.SYNCS 0x989680 ;  /* 0x009896800000895d */ /* 0x004fea0003900000 */
[----:B------:R-:W2:Y:S02]  /*dfa0*/  @!P0 SYNCS.PHASECHK.TRANS64 P0, [R4+URZ+0x90], R7 ;  /* 0x00009007040085a7 */ /* 0x000ea400080010ff */
[----:B--2---:R-:W-:Y:S05]  /*dfb0*/  @!P0 BRA `(.L_x_102) ;  /* 0xfffffffc00f08947 */ /* 0x004fea000383ffff */
[----:B------:R-:W-:Y:S05]  /*dfc0*/  BRA `(.L_x_103) ;  /* 0xffffffb000a07947 */ /* 0x000fea000383ffff */
.L_x_47:
[----:B------:R-:W-:Y:S02]  /*dfd0*/  MOV R4, UR8 ;  /* 0x0000000800047c02 */ /* 0x000fe40008000f00 */
[----:B------:R-:W-:-:S07]  /*dfe0*/  MOV R38, R39 ;  /* 0x0000002700267202 */ /* 0x000fce0000000f00 */
.L_x_104:
[----:B-1----:R1:W2:Y:S02]  /*dff0*/  SYNCS.PHASECHK.TRANS64.TRYWAIT P0, [R4+URZ+0xc8], R39 ;  /* 0x0000c827040075a7 */ /* 0x0022a400080011ff */
[----:B--2---:R-:W-:Y:S05]  /*e000*/  @!P0 NANOSLEEP.SYNCS 0x989680 ;  /* 0x009896800000895d */ /* 0x004fea0003900000 */
[----:B------:R-:W2:Y:S02]  /*e010*/  @!P0 SYNCS.PHASECHK.TRANS64 P0, [R4+URZ+0xc8], R39 ;  /* 0x0000c827040085a7 */ /* 0x000ea400080010ff */
[----:B--2---:R-:W-:Y:S05]  /*e020*/  @!P0 BRA `(.L_x_104) ;  /* 0xfffffffc00f08947 */ /* 0x004fea000383ffff */
[----:B------:R-:W-:Y:S05]  /*e030*/  BRA `(.L_x_105) ;  /* 0xffffffcc00307947 */ /* 0x000fea000383ffff */
.L_x_49:
[----:B------:R-:W-:-:S07]  /*e040*/  MOV R135, R134 ;  /* 0x0000008600877202 */ /* 0x000fce0000000f00 */
.L_x_106:
[----:B-1----:R1:W2:Y:S02]  /*e050*/  SYNCS.PHASECHK.TRANS64.TRYWAIT P0, [R3+URZ+0xc8], R135 ;  /* 0x0000c887030075a7 */ /* 0x0022a400080011ff */
[----:B--2---:R-:W-:Y:S05]  /*e060*/  @!P0 NANOSLEEP.SYNCS 0x989680 ;  /* 0x009896800000895d */ /* 0x004fea0003900000 */
[----:B------:R-:W2:Y:S02]  /*e070*/  @!P0 SYNCS.PHASECHK.TRANS64 P0, [R3+URZ+0xc8], R135 ;  /* 0x0000c887030085a7 */ /* 0x000ea400080010ff */
[----:B--2---:R-:W-:Y:S05]  /*e080*/  @!P0 BRA `(.L_x_106) ;  /* 0xfffffffc00f08947 */ /* 0x004fea000383ffff */
[----:B------:R-:W-:Y:S05]  /*e090*/  BRA `(.L_x_107) ;  /* 0xffffffd000787947 */ /* 0x000fea000383ffff */
.L_x_54:
[----:B-1----:R1:W3:Y:S02]  /*e0a0*/  SYNCS.PHASECHK.TRANS64.TRYWAIT P0, [R3+URZ+0xb0], RZ ;  /* 0x0000b0ff030075a7 */ /* 0x0022e400080011ff */
[----:B---3--:R-:W-:Y:S05]  /*e0b0*/  @!P0 NANOSLEEP.SYNCS 0x989680 ;  /* 0x009896800000895d */ /* 0x008fea0003900000 */
[----:B------:R-:W3:Y:S02]  /*e0c0*/  @!P0 SYNCS.PHASECHK.TRANS64 P0, [R3+URZ+0xb0], RZ ;  /* 0x0000b0ff030085a7 */ /* 0x000ee400080010ff */
[----:B---3--:R-:W-:Y:S05]  /*e0d0*/  @!P0 BRA `(.L_x_54) ;  /* 0xfffffffc00f08947 */ /* 0x008fea000383ffff */
[----:B------:R-:W-:Y:S05]  /*e0e0*/  BRA `(.L_x_108) ;  /* 0xffffffe000347947 */ /* 0x000fea000383ffff */
.L_x_55:
[----:B------:R-:W-:Y:S01]  /*e0f0*/  HFMA2 R4, -RZ, RZ, -0.0 , 0 ;  /* 0x80000000ff047431 */ /* 0x000fe200000001ff */
[----:B------:R-:W-:-:S07]  /*e100*/  MOV R5, 0x80000000 ;  /* 0x8000000000057802 */ /* 0x000fce0000000f00 */
.L_x_109:
[----:B---3--:R3:W4:Y:S02]  /*e110*/  SYNCS.PHASECHK.TRANS64.TRYWAIT P3, [R3+URZ+0xd8], R5 ;  /* 0x0000d805030075a7 */ /* 0x00872400080611ff */
[----:B----4-:R-:W-:Y:S05]  /*e120*/  @!P3 NANOSLEEP.SYNCS 0x989680 ;  /* 0x009896800000b95d */ /* 0x010fea0003900000 */
[----:B------:R-:W4:Y:S02]  /*e130*/  @!P3 SYNCS.PHASECHK.TRANS64 P3, [R3+URZ+0xd8], R5 ;  /* 0x0000d8050300b5a7 */ /* 0x000f2400080610ff */
[----:B----4-:R-:W-:Y:S05]  /*e140*/  @!P3 BRA `(.L_x_109) ;  /* 0xfffffffc00f0b947 */ /* 0x010fea000383ffff */
[----:B------:R-:W-:Y:S05]  /*e150*/  BRA `(.L_x_110) ;  /* 0xffffffe000407947 */ /* 0x000fea000383ffff */
.L_x_57:
[----:B------:R-:W-:-:S07]  /*e160*/  MOV R9, R8 ;  /* 0x0000000800097202 */ /* 0x000fce0000000f00 */
.L_x_111:
[----:B--2---:R2:W3:Y:S02]  /*e170*/  SYNCS.PHASECHK.TRANS64.TRYWAIT P0, [R3+URZ+0xd8], R9 ;  /* 0x0000d809030075a7 */ /* 0x0044e400080011ff */
[----:B---3--:R-:W-:Y:S05]  /*e180*/  @!P0 NANOSLEEP.SYNCS 0x989680 ;  /* 0x009896800000895d */ /* 0x008fea0003900000 */
[----:B------:R-:W3:Y:S02]  /*e190*/  @!P0 SYNCS.PHASECHK.TRANS64 P0, [R3+URZ+0xd8], R9 ;  /* 0x0000d809030085a7 */ /* 0x000ee400080010ff */
[----:B---3--:R-:W-:Y:S05]  /*e1a0*/  @!P0 BRA `(.L_x_111) ;  /* 0xfffffffc00f08947 */ /* 0x008fea000383ffff */
[----:B------:R-:W-:Y:S05]  /*e1b0*/  BRA `(.L_x_112) ;  /* 0xfffffff000fc7947 */ /* 0x000fea000383ffff */
        .weak           $__internal_0_$__cuda_sm10x_tcgen05_guardrail_trap_col_being_dealloced_not_returned_by_alloc
        .type           $__internal_0_$__cuda_sm10x_tcgen05_guardrail_trap_col_being_dealloced_not_returned_by_alloc,@function
        .size           $__internal_0_$__cuda_sm10x_tcgen05_guardrail_trap_col_being_dealloced_not_returned_by_alloc,($__internal_1_$__cuda_sm10x_tcgen05_guardrail_trap_phase_invalid_during_alloc - $__internal_0_$__cuda_sm10x_tcgen05_guardrail_trap_col_being_dealloced_not_returned_by_alloc)
$__internal_0_$__cuda_sm10x_tcgen05_guardrail_trap_col_being_dealloced_not_returned_by_alloc:
[----:B------:R-:W-:Y:S05]  /*e1c0*/  BPT.TRAP 0x1 ;  /* 0x000000040000795c */ /* 0x000fea0000300000 */
[----:B------:R-:W-:-:S04]  /*e1d0*/  HFMA2 R5, -RZ, RZ, 0, 0 ;  /* 0x00000000ff057431 */ /* 0x000fc800000001ff */
[----:B------:R-:W-:Y:S05]  /*e1e0*/  RET.REL.NODEC R4 `(kernel_cutlass_kernel_flash_attncuteflash_fwd_sm100FlashAttentionForwardSm100_object_at__tensor0000o19211101213_tensor0000o19211101213_tensor0000o19210111213_tensor0000o19211101213_tensor_0) ;  /* 0xffffff1c04847950 */ /* 0x000fea0003c3ffff */
        .weak           $__internal_1_$__cuda_sm10x_tcgen05_guardrail_trap_phase_invalid_during_alloc
        .type           $__internal_1_$__cuda_sm10x_tcgen05_guardrail_trap_phase_invalid_during_alloc,@function
        .size           $__internal_1_$__cuda_sm10x_tcgen05_guardrail_trap_phase_invalid_during_alloc,($__internal_2_$__cuda_sm10x_tcgen05_guardrail_trap_unallocated_columns_being_dealloced - $__internal_1_$__cuda_sm10x_tcgen05_guardrail_trap_phase_invalid_during_alloc)
$__internal_1_$__cuda_sm10x_tcgen05_guardrail_trap_phase_invalid_during_alloc:
[----:B------:R-:W-:Y:S05]  /*e1f0*/  BPT.TRAP 0x1 ;  /* 0x000000040000795c */ /* 0x000fea0000300000 */
[----:B------:R-:W-:-:S04]  /*e200*/  MOV R5, 0x0 ;  /* 0x0000000000057802 */ /* 0x000fc80000000f00 */
[----:B------:R-:W-:Y:S05]  /*e210*/  RET.REL.NODEC R4 `(kernel_cutlass_kernel_flash_attncuteflash_fwd_sm100FlashAttentionForwardSm100_object_at__tensor0000o19211101213_tensor0000o19211101213_tensor0000o19210111213_tensor0000o19211101213_tensor_0) ;  /* 0xffffff1c04787950 */ /* 0x000fea0003c3ffff */
        .weak           $__internal_2_$__cuda_sm10x_tcgen05_guardrail_trap_unallocated_columns_being_dealloced
        .type           $__internal_2_$__cuda_sm10x_tcgen05_guardrail_trap_unallocated_columns_being_dealloced,@function
        .size           $__internal_2_$__cuda_sm10x_tcgen05_guardrail_trap_unallocated_columns_being_dealloced,(.L_x_128 - $__internal_2_$__cuda_sm10x_tcgen05_guardrail_trap_unallocated_columns_being_dealloced)
$__internal_2_$__cuda_sm10x_tcgen05_guardrail_trap_unallocated_columns_being_dealloced:
[----:B------:R-:W-:Y:S05]  /*e220*/  BPT.TRAP 0x1 ;  /* 0x000000040000795c */ /* 0x000fea0000300000 */
[----:B------:R-:W-:-:S04]  /*e230*/  HFMA2 R5, -RZ, RZ, 0, 0 ;  /* 0x00000000ff057431 */ /* 0x000fc800000001ff */
[----:B------:R-:W-:Y:S05]  /*e240*/  RET.REL.NODEC R4 `(kernel_cutlass_kernel_flash_attncuteflash_fwd_sm100FlashAttentionForwardSm100_object_at__tensor0000o19211101213_tensor0000o19211101213_tensor0000o19210111213_tensor0000o19211101213_tensor_0) ;  /* 0xffffff1c046c7950 */ /* 0x000fea0003c3ffff */
.L_x_113:
[----:B------:R-:W-:-:S00]  /*e250*/  BRA `(.L_x_113) ;  /* 0xfffffffc00fc7947 */ /* 0x000fc0000383ffff */
[----:B------:R-:W-:-:S00]  /*e260*/  NOP ;  /* 0x0000000000007918 */ /* 0x000fc00000000000 */
        /* <DEDUP_REMOVED lines=9> */
.L_x_128:


//--------------------- .nv.shared.kernel_cutlass_kernel_flash_attncuteflash_fwd_sm100FlashAttentionForwardSm100_object_at__tensor0000o19211101213_tensor0000o19211101213_tensor0000o19210111213_tensor0000o19211101213_tensor_0 --------------------------
	.section	.nv.shared.kernel_cutlass_kernel_flash_attncuteflash_fwd_sm100FlashAttentionForwardSm100_object_at__tensor0000o19211101213_tensor0000o19211101213_tensor0000o19210111213_tensor0000o19211101213_tensor_0,"aw",@nobits
	.sectionflags	@""
	.align	1024
	.zero		1024


//--------------------- .nv.shared.reserved.0     --------------------------
	.section	.nv.shared.reserved.0,"aw",@nobits
	.align	8
	.weak		__nv_reservedSMEM_offset_0_alias
	.size		__nv_reservedSMEM_offset_0_alias, 0, 64
	.other		__nv_reservedSMEM_offset_0_alias,@"STO_CUDA_RESERVED_SHARED STV_DEFAULT"
__nv_reservedSMEM_offset_0_alias:
	.zero		0
.nv.shared.reserved.0:
	.zero		64
	.weak		__nv_reservedSMEM_allocation_phase
	.type		__nv_reservedSMEM_allocation_phase,@object
	.size		__nv_reservedSMEM_allocation_phase,(.L_0 - __nv_reservedSMEM_allocation_phase)
__nv_reservedSMEM_allocation_phase:
	.zero		1
.L_0:
	.zero		7
	.weak		__nv_reservedSMEM_devtool_atexit_pc
	.type		__nv_reservedSMEM_devtool_atexit_pc,@object
	.size		__nv_reservedSMEM_devtool_atexit_pc,(__nv_reservedSMEM_allocation_mask - __nv_reservedSMEM_devtool_atexit_pc)
__nv_reservedSMEM_devtool_atexit_pc:
	.zero		8
	.weak		__nv_reservedSMEM_allocation_mask
	.type		__nv_reservedSMEM_allocation_mask,@object
	.size		__nv_reservedSMEM_allocation_mask,(.L_2 - __nv_reservedSMEM_allocation_mask)
__nv_reservedSMEM_allocation_mask:
	.zero		4
.L_2:


//--------------------- .nv.constant0.kernel_cutlass_kernel_flash_attncuteflash_fwd_sm100FlashAttentionForwardSm100_object_at__tensor0000o19211101213_tensor0000o19211101213_tensor0000o19210111213_tensor0000o19211101213_tensor_0 --------------------------
	.section	.nv.constant0.kernel_cutlass_kernel_flash_attncuteflash_fwd_sm100FlashAttentionForwardSm100_object_at__tensor0000o19211101213_tensor0000o19211101213_tensor0000o19210111213_tensor0000o19211101213_tensor_0,"a",@progbits
	.sectionflags	@""
	.align	4
.nv.constant0.kernel_cutlass_kernel_flash_attncuteflash_fwd_sm100FlashAttentionForwardSm100_object_at__tensor0000o19211101213_tensor0000o19211101213_tensor0000o19210111213_tensor0000o19211101213_tensor_0:
	.zero		1640


//--------------------- SYMBOLS --------------------------

	.type		.nv.reservedSmem.offset0,@object
	.size		.nv.reservedSmem.offset0,0x4
	.type		.nv.reservedSmem.cap,@object
	.size		.nv.reservedSmem.cap,0x4
